//
// Generated by NVIDIA NVVM Compiler
//
// Compiler Build ID: CL-36424714
// Cuda compilation tools, release 13.0, V13.0.88
// Based on NVVM 20.0.0
//

.version 9.0
.target sm_100
.address_size 64

	// .globl	_Z7k_saxpyifPfS_
// _ZZ5k_sumiPfE3sum has been demoted
// _ZZ9k_sum_reciPfS_E3sum has been demoted
// _ZZ6k_sum2iPfS_E3sum has been demoted
// _ZZ10k_sum_fastiPfS_E3sum has been demoted

.visible .entry _Z7k_saxpyifPfS_(
	.param .u32 _Z7k_saxpyifPfS__param_0,
	.param .f32 _Z7k_saxpyifPfS__param_1,
	.param .u64 .ptr .align 1 _Z7k_saxpyifPfS__param_2,
	.param .u64 .ptr .align 1 _Z7k_saxpyifPfS__param_3
)
{
	.reg .pred 	%p<2>;
	.reg .b32 	%r<6>;
	.reg .b32 	%f<5>;
	.reg .b64 	%rd<8>;

	ld.param.u32 	%r2, [_Z7k_saxpyifPfS__param_0];
	ld.param.f32 	%f1, [_Z7k_saxpyifPfS__param_1];
	ld.param.u64 	%rd1, [_Z7k_saxpyifPfS__param_2];
	ld.param.u64 	%rd2, [_Z7k_saxpyifPfS__param_3];
	mov.u32 	%r3, %ctaid.x;
	mov.u32 	%r4, %ntid.x;
	mov.u32 	%r5, %tid.x;
	mad.lo.s32 	%r1, %r3, %r4, %r5;
	setp.ge.s32 	%p1, %r1, %r2;
	@%p1 bra 	$L__BB0_2;
	cvta.to.global.u64 	%rd3, %rd1;
	cvta.to.global.u64 	%rd4, %rd2;
	mul.wide.s32 	%rd5, %r1, 4;
	add.s64 	%rd6, %rd3, %rd5;
	ld.global.f32 	%f2, [%rd6];
	add.s64 	%rd7, %rd4, %rd5;
	ld.global.f32 	%f3, [%rd7];
	fma.rn.f32 	%f4, %f1, %f2, %f3;
	st.global.f32 	[%rd7], %f4;
$L__BB0_2:
	ret;

}
	// .globl	_Z7k_minitiPfS_
.visible .entry _Z7k_minitiPfS_(
	.param .u32 _Z7k_minitiPfS__param_0,
	.param .u64 .ptr .align 1 _Z7k_minitiPfS__param_1,
	.param .u64 .ptr .align 1 _Z7k_minitiPfS__param_2
)
{
	.reg .pred 	%p<2>;
	.reg .b32 	%r<8>;
	.reg .b64 	%rd<8>;

	ld.param.u32 	%r2, [_Z7k_minitiPfS__param_0];
	ld.param.u64 	%rd1, [_Z7k_minitiPfS__param_1];
	ld.param.u64 	%rd2, [_Z7k_minitiPfS__param_2];
	mov.u32 	%r3, %ctaid.x;
	mov.u32 	%r4, %ntid.x;
	mov.u32 	%r5, %tid.x;
	mad.lo.s32 	%r1, %r3, %r4, %r5;
	setp.ge.s32 	%p1, %r1, %r2;
	@%p1 bra 	$L__BB1_2;
	cvta.to.global.u64 	%rd3, %rd1;
	cvta.to.global.u64 	%rd4, %rd2;
	mul.wide.s32 	%rd5, %r1, 4;
	add.s64 	%rd6, %rd3, %rd5;
	mov.b32 	%r6, 1065353216;
	st.global.u32 	[%rd6], %r6;
	add.s64 	%rd7, %rd4, %rd5;
	mov.b32 	%r7, 1073741824;
	st.global.u32 	[%rd7], %r7;
$L__BB1_2:
	ret;

}
	// .globl	_Z5k_sumiPf
.visible .entry _Z5k_sumiPf(
	.param .u32 _Z5k_sumiPf_param_0,
	.param .u64 .ptr .align 1 _Z5k_sumiPf_param_1
)
{
	.reg .pred 	%p<6>;
	.reg .b32 	%r<14>;
	.reg .b32 	%f<9>;
	.reg .b64 	%rd<7>;
	// demoted variable
	.shared .align 4 .b8 _ZZ5k_sumiPfE3sum[2048];
	ld.param.u32 	%r8, [_Z5k_sumiPf_param_0];
	ld.param.u64 	%rd2, [_Z5k_sumiPf_param_1];
	cvta.to.global.u64 	%rd1, %rd2;
	mov.u32 	%r1, %tid.x;
	mov.u32 	%r2, %ctaid.x;
	mov.u32 	%r13, %ntid.x;
	mad.lo.s32 	%r4, %r2, %r13, %r1;
	setp.ge.s32 	%p1, %r4, %r8;
	mov.f32 	%f8, 0f00000000;
	@%p1 bra 	$L__BB2_2;
	mul.wide.s32 	%rd3, %r4, 4;
	add.s64 	%rd4, %rd1, %rd3;
	ld.global.f32 	%f8, [%rd4];
$L__BB2_2:
	shl.b32 	%r9, %r1, 2;
	mov.u32 	%r10, _ZZ5k_sumiPfE3sum;
	add.s32 	%r5, %r10, %r9;
	st.shared.f32 	[%r5], %f8;
	setp.lt.u32 	%p2, %r13, 2;
	@%p2 bra 	$L__BB2_6;
$L__BB2_3:
	shr.u32 	%r7, %r13, 1;
	setp.ge.u32 	%p3, %r1, %r7;
	@%p3 bra 	$L__BB2_5;
	shl.b32 	%r11, %r7, 2;
	add.s32 	%r12, %r5, %r11;
	ld.shared.f32 	%f4, [%r12];
	ld.shared.f32 	%f5, [%r5];
	add.f32 	%f6, %f4, %f5;
	st.shared.f32 	[%r5], %f6;
$L__BB2_5:
	bar.sync 	0;
	setp.gt.u32 	%p4, %r13, 3;
	mov.u32 	%r13, %r7;
	@%p4 bra 	$L__BB2_3;
$L__BB2_6:
	setp.ne.s32 	%p5, %r1, 0;
	@%p5 bra 	$L__BB2_8;
	ld.shared.f32 	%f7, [_ZZ5k_sumiPfE3sum];
	mul.wide.u32 	%rd5, %r2, 4;
	add.s64 	%rd6, %rd1, %rd5;
	st.global.f32 	[%rd6], %f7;
$L__BB2_8:
	ret;

}
	// .globl	_Z9k_sum_reciPfS_
.visible .entry _Z9k_sum_reciPfS_(
	.param .u32 _Z9k_sum_reciPfS__param_0,
	.param .u64 .ptr .align 1 _Z9k_sum_reciPfS__param_1,
	.param .u64 .ptr .align 1 _Z9k_sum_reciPfS__param_2
)
{
	.reg .pred 	%p<9>;
	.reg .b32 	%r<10>;
	.reg .b32 	%f<33>;
	.reg .b64 	%rd<9>;
	// demoted variable
	.shared .align 4 .b8 _ZZ9k_sum_reciPfS_E3sum[4096];
	ld.param.u32 	%r5, [_Z9k_sum_reciPfS__param_0];
	ld.param.u64 	%rd2, [_Z9k_sum_reciPfS__param_1];
	ld.param.u64 	%rd3, [_Z9k_sum_reciPfS__param_2];
	cvta.to.global.u64 	%rd4, %rd3;
	mov.u32 	%r1, %tid.x;
	mov.u32 	%r2, %ctaid.x;
	shl.b32 	%r6, %r2, 10;
	or.b32  	%r3, %r6, %r1;
	setp.ge.s32 	%p1, %r3, %r5;
	mul.wide.s32 	%rd5, %r3, 4;
	add.s64 	%rd1, %rd4, %rd5;
	mov.f32 	%f31, 0f00000000;
	@%p1 bra 	$L__BB3_2;
	ld.global.f32 	%f31, [%rd1];
$L__BB3_2:
	shl.b32 	%r7, %r1, 2;
	mov.u32 	%r8, _ZZ9k_sum_reciPfS_E3sum;
	add.s32 	%r4, %r8, %r7;
	st.shared.f32 	[%r4], %f31;
	add.s32 	%r9, %r3, 512;
	setp.ge.s32 	%p2, %r9, %r5;
	mov.f32 	%f32, 0f00000000;
	@%p2 bra 	$L__BB3_4;
	ld.global.f32 	%f32, [%rd1+2048];
$L__BB3_4:
	st.shared.f32 	[%r4+2048], %f32;
	setp.gt.u32 	%p3, %r1, 511;
	@%p3 bra 	$L__BB3_6;
	add.f32 	%f7, %f32, %f31;
	st.shared.f32 	[%r4], %f7;
$L__BB3_6:
	bar.sync 	0;
	setp.gt.u32 	%p4, %r1, 255;
	@%p4 bra 	$L__BB3_8;
	ld.shared.f32 	%f8, [%r4+1024];
	ld.shared.f32 	%f9, [%r4];
	add.f32 	%f10, %f8, %f9;
	st.shared.f32 	[%r4], %f10;
$L__BB3_8:
	bar.sync 	0;
	setp.gt.u32 	%p5, %r1, 127;
	@%p5 bra 	$L__BB3_10;
	ld.shared.f32 	%f11, [%r4+512];
	ld.shared.f32 	%f12, [%r4];
	add.f32 	%f13, %f11, %f12;
	st.shared.f32 	[%r4], %f13;
$L__BB3_10:
	bar.sync 	0;
	setp.gt.u32 	%p6, %r1, 63;
	@%p6 bra 	$L__BB3_12;
	ld.shared.f32 	%f14, [%r4+256];
	ld.shared.f32 	%f15, [%r4];
	add.f32 	%f16, %f14, %f15;
	st.shared.f32 	[%r4], %f16;
$L__BB3_12:
	bar.sync 	0;
	setp.gt.u32 	%p7, %r1, 31;
	@%p7 bra 	$L__BB3_15;
	ld.shared.f32 	%f17, [%r4+128];
	ld.shared.f32 	%f18, [%r4];
	add.f32 	%f19, %f17, %f18;
	ld.shared.f32 	%f20, [%r4+64];
	add.f32 	%f21, %f19, %f20;
	ld.shared.f32 	%f22, [%r4+32];
	add.f32 	%f23, %f21, %f22;
	ld.shared.f32 	%f24, [%r4+16];
	add.f32 	%f25, %f23, %f24;
	ld.shared.f32 	%f26, [%r4+8];
	add.f32 	%f27, %f25, %f26;
	ld.shared.f32 	%f28, [%r4+4];
	add.f32 	%f29, %f27, %f28;
	st.shared.f32 	[%r4], %f29;
	setp.ne.s32 	%p8, %r1, 0;
	@%p8 bra 	$L__BB3_15;
	ld.shared.f32 	%f30, [_ZZ9k_sum_reciPfS_E3sum];
	cvta.to.global.u64 	%rd6, %rd2;
	mul.wide.u32 	%rd7, %r2, 4;
	add.s64 	%rd8, %rd6, %rd7;
	st.global.f32 	[%rd8], %f30;
$L__BB3_15:
	ret;

}
	// .globl	_Z6k_sum2iPfS_
.visible .entry _Z6k_sum2iPfS_(
	.param .u32 _Z6k_sum2iPfS__param_0,
	.param .u64 .ptr .align 1 _Z6k_sum2iPfS__param_1,
	.param .u64 .ptr .align 1 _Z6k_sum2iPfS__param_2
)
{
	.reg .pred 	%p<10>;
	.reg .b32 	%r<11>;
	.reg .b32 	%f<35>;
	.reg .b64 	%rd<7>;
	// demoted variable
	.shared .align 4 .b8 _ZZ6k_sum2iPfS_E3sum[4096];
	ld.param.u32 	%r4, [_Z6k_sum2iPfS__param_0];
	ld.param.u64 	%rd4, [_Z6k_sum2iPfS__param_1];
	ld.param.u64 	%rd3, [_Z6k_sum2iPfS__param_2];
	cvta.to.global.u64 	%rd1, %rd4;
	mov.u32 	%r1, %tid.x;
	mov.u32 	%r5, %ctaid.x;
	shl.b32 	%r6, %r5, 10;
	or.b32  	%r2, %r6, %r1;
	setp.ne.s32 	%p1, %r5, 0;
	@%p1 bra 	$L__BB4_2;
	mov.b32 	%r7, 0;
	st.global.u32 	[%rd1], %r7;
$L__BB4_2:
	setp.ge.s32 	%p2, %r2, %r4;
	cvta.to.global.u64 	%rd5, %rd3;
	mul.wide.s32 	%rd6, %r2, 4;
	add.s64 	%rd2, %rd5, %rd6;
	mov.f32 	%f33, 0f00000000;
	@%p2 bra 	$L__BB4_4;
	ld.global.f32 	%f33, [%rd2];
$L__BB4_4:
	shl.b32 	%r8, %r1, 2;
	mov.u32 	%r9, _ZZ6k_sum2iPfS_E3sum;
	add.s32 	%r3, %r9, %r8;
	st.shared.f32 	[%r3], %f33;
	add.s32 	%r10, %r2, 512;
	setp.ge.s32 	%p3, %r10, %r4;
	mov.f32 	%f34, 0f00000000;
	@%p3 bra 	$L__BB4_6;
	ld.global.f32 	%f34, [%rd2+2048];
$L__BB4_6:
	st.shared.f32 	[%r3+2048], %f34;
	setp.gt.u32 	%p4, %r1, 511;
	@%p4 bra 	$L__BB4_8;
	add.f32 	%f7, %f34, %f33;
	st.shared.f32 	[%r3], %f7;
$L__BB4_8:
	bar.sync 	0;
	setp.gt.u32 	%p5, %r1, 255;
	@%p5 bra 	$L__BB4_10;
	ld.shared.f32 	%f8, [%r3+1024];
	ld.shared.f32 	%f9, [%r3];
	add.f32 	%f10, %f8, %f9;
	st.shared.f32 	[%r3], %f10;
$L__BB4_10:
	bar.sync 	0;
	setp.gt.u32 	%p6, %r1, 127;
	@%p6 bra 	$L__BB4_12;
	ld.shared.f32 	%f11, [%r3+512];
	ld.shared.f32 	%f12, [%r3];
	add.f32 	%f13, %f11, %f12;
	st.shared.f32 	[%r3], %f13;
$L__BB4_12:
	bar.sync 	0;
	setp.gt.u32 	%p7, %r1, 63;
	@%p7 bra 	$L__BB4_14;
	ld.shared.f32 	%f14, [%r3+256];
	ld.shared.f32 	%f15, [%r3];
	add.f32 	%f16, %f14, %f15;
	st.shared.f32 	[%r3], %f16;
$L__BB4_14:
	bar.sync 	0;
	setp.gt.u32 	%p8, %r1, 31;
	@%p8 bra 	$L__BB4_17;
	ld.shared.f32 	%f17, [%r3+128];
	ld.shared.f32 	%f18, [%r3];
	add.f32 	%f19, %f17, %f18;
	ld.shared.f32 	%f20, [%r3+64];
	add.f32 	%f21, %f19, %f20;
	ld.shared.f32 	%f22, [%r3+32];
	add.f32 	%f23, %f21, %f22;
	ld.shared.f32 	%f24, [%r3+16];
	add.f32 	%f25, %f23, %f24;
	ld.shared.f32 	%f26, [%r3+8];
	add.f32 	%f27, %f25, %f26;
	ld.shared.f32 	%f28, [%r3+4];
	add.f32 	%f29, %f27, %f28;
	st.shared.f32 	[%r3], %f29;
	setp.ne.s32 	%p9, %r1, 0;
	@%p9 bra 	$L__BB4_17;
	ld.shared.f32 	%f30, [_ZZ6k_sum2iPfS_E3sum];
	ld.global.f32 	%f31, [%rd1];
	add.f32 	%f32, %f30, %f31;
	st.global.f32 	[%rd1], %f32;
$L__BB4_17:
	ret;

}
	// .globl	_Z10k_sum_fastiPfS_
.visible .entry _Z10k_sum_fastiPfS_(
	.param .u32 _Z10k_sum_fastiPfS__param_0,
	.param .u64 .ptr .align 1 _Z10k_sum_fastiPfS__param_1,
	.param .u64 .ptr .align 1 _Z10k_sum_fastiPfS__param_2
)
{
	.reg .pred 	%p<10>;
	.reg .b32 	%r<15>;
	.reg .b32 	%f<34>;
	.reg .b64 	%rd<9>;
	.reg .b64 	%fd<13>;
	// demoted variable
	.shared .align 4 .b8 _ZZ10k_sum_fastiPfS_E3sum[4096];
	ld.param.u32 	%r8, [_Z10k_sum_fastiPfS__param_0];
	ld.param.u64 	%rd3, [_Z10k_sum_fastiPfS__param_1];
	ld.param.u64 	%rd4, [_Z10k_sum_fastiPfS__param_2];
	cvta.to.global.u64 	%rd1, %rd4;
	mov.u32 	%r1, %tid.x;
	mov.u32 	%r2, %ctaid.x;
	shl.b32 	%r9, %r2, 10;
	or.b32  	%r14, %r9, %r1;
	mov.u32 	%r10, %nctaid.x;
	shl.b32 	%r4, %r10, 10;
	mov.f32 	%f32, 0f00000000;
	mov.f32 	%f33, %f32;
$L__BB5_1:
	setp.ge.s32 	%p1, %r14, %r8;
	mul.wide.s32 	%rd5, %r14, 4;
	add.s64 	%rd2, %rd1, %rd5;
	mov.f64 	%fd11, 0d0000000000000000;
	@%p1 bra 	$L__BB5_3;
	ld.global.f32 	%f6, [%rd2];
	cvt.f64.f32 	%fd11, %f6;
$L__BB5_3:
	cvt.f64.f32 	%fd7, %f33;
	add.f64 	%fd8, %fd11, %fd7;
	cvt.rn.f32.f64 	%f33, %fd8;
	add.s32 	%r11, %r14, 512;
	setp.ge.s32 	%p2, %r11, %r8;
	mov.f64 	%fd12, 0d0000000000000000;
	@%p2 bra 	$L__BB5_5;
	ld.global.f32 	%f7, [%rd2+2048];
	cvt.f64.f32 	%fd12, %f7;
$L__BB5_5:
	cvt.f64.f32 	%fd9, %f32;
	add.f64 	%fd10, %fd12, %fd9;
	cvt.rn.f32.f64 	%f32, %fd10;
	add.s32 	%r14, %r14, %r4;
	setp.le.s32 	%p3, %r14, %r8;
	@%p3 bra 	$L__BB5_1;
	shl.b32 	%r12, %r1, 2;
	mov.u32 	%r13, _ZZ10k_sum_fastiPfS_E3sum;
	add.s32 	%r7, %r13, %r12;
	st.shared.f32 	[%r7], %f33;
	st.shared.f32 	[%r7+2048], %f32;
	setp.gt.u32 	%p4, %r1, 511;
	@%p4 bra 	$L__BB5_8;
	add.f32 	%f8, %f32, %f33;
	st.shared.f32 	[%r7], %f8;
$L__BB5_8:
	bar.sync 	0;
	setp.gt.u32 	%p5, %r1, 255;
	@%p5 bra 	$L__BB5_10;
	ld.shared.f32 	%f9, [%r7+1024];
	ld.shared.f32 	%f10, [%r7];
	add.f32 	%f11, %f9, %f10;
	st.shared.f32 	[%r7], %f11;
$L__BB5_10:
	bar.sync 	0;
	setp.gt.u32 	%p6, %r1, 127;
	@%p6 bra 	$L__BB5_12;
	ld.shared.f32 	%f12, [%r7+512];
	ld.shared.f32 	%f13, [%r7];
	add.f32 	%f14, %f12, %f13;
	st.shared.f32 	[%r7], %f14;
$L__BB5_12:
	bar.sync 	0;
	setp.gt.u32 	%p7, %r1, 63;
	@%p7 bra 	$L__BB5_14;
	ld.shared.f32 	%f15, [%r7+256];
	ld.shared.f32 	%f16, [%r7];
	add.f32 	%f17, %f15, %f16;
	st.shared.f32 	[%r7], %f17;
$L__BB5_14:
	bar.sync 	0;
	setp.gt.u32 	%p8, %r1, 31;
	@%p8 bra 	$L__BB5_17;
	ld.shared.f32 	%f18, [%r7+128];
	ld.shared.f32 	%f19, [%r7];
	add.f32 	%f20, %f18, %f19;
	ld.shared.f32 	%f21, [%r7+64];
	add.f32 	%f22, %f20, %f21;
	ld.shared.f32 	%f23, [%r7+32];
	add.f32 	%f24, %f22, %f23;
	ld.shared.f32 	%f25, [%r7+16];
	add.f32 	%f26, %f24, %f25;
	ld.shared.f32 	%f27, [%r7+8];
	add.f32 	%f28, %f26, %f27;
	ld.shared.f32 	%f29, [%r7+4];
	add.f32 	%f30, %f28, %f29;
	st.shared.f32 	[%r7], %f30;
	setp.ne.s32 	%p9, %r1, 0;
	@%p9 bra 	$L__BB5_17;
	ld.shared.f32 	%f31, [_ZZ10k_sum_fastiPfS_E3sum];
	cvta.to.global.u64 	%rd6, %rd3;
	mul.wide.u32 	%rd7, %r2, 4;
	add.s64 	%rd8, %rd6, %rd7;
	st.global.f32 	[%rd8], %f31;
$L__BB5_17:
	ret;

}


// ===== COMPILED SASS (sm_100) =====

	.target	sm_100

	.elftype	@"ET_EXEC"


//--------------------- .note.nv.tkinfo           --------------------------
	.section	.note.nv.tkinfo,"",@"SHT_NOTE"
	.sectionflags	@"SHF_NOTE_NV_TKINFO"
	.tkinfo
        /*0018*/ 	.word	0x00000002
        /*0030*/ 	.string	""
        /*0030*/ 	.string	"ptxas"
        /*0030*/ 	.string	"Cuda compilation tools, release 13.0, V13.0.88"
        /*0030*/ 	.string	"Build cuda_13.0.r13.0/compiler.36424714_0"
        /*0030*/ 	.string	"-arch sm_100 -m 64 "



//--------------------- .note.nv.cuinfo           --------------------------
	.section	.note.nv.cuinfo,"",@"SHT_NOTE"
	.sectionflags	@"SHF_NOTE_NV_CUINFO"
        /*0018*/ 	.short	0x0002
        /*001a*/ 	.short	0x0064
        /*001c*/ 	.short	0x0082
	.zero		2


//--------------------- .nv.info                  --------------------------
	.section	.nv.info,"",@"SHT_CUDA_INFO"
	.align	4


	//----- nvinfo : EIATTR_REGCOUNT
	.align		4
        /*0000*/ 	.byte	0x04, 0x2f
        /*0002*/ 	.short	(.L_1 - .L_0)
	.align		4
.L_0:
        /*0004*/ 	.word	index@(_Z7k_saxpyifPfS_)
        /*0008*/ 	.word	0x0000000a


	//----- nvinfo : EIATTR_FRAME_SIZE
	.align		4
.L_1:
        /*000c*/ 	.byte	0x04, 0x11
        /*000e*/ 	.short	(.L_3 - .L_2)
	.align		4
.L_2:
        /*0010*/ 	.word	index@(_Z7k_saxpyifPfS_)
        /*0014*/ 	.word	0x00000000


	//----- nvinfo : EIATTR_REGCOUNT
	.align		4
.L_3:
        /*0018*/ 	.byte	0x04, 0x2f
        /*001a*/ 	.short	(.L_5 - .L_4)
	.align		4
.L_4:
        /*001c*/ 	.word	index@(_Z7k_minitiPfS_)
        /*0020*/ 	.word	0x0000000c


	//----- nvinfo : EIATTR_FRAME_SIZE
	.align		4
.L_5:
        /*0024*/ 	.byte	0x04, 0x11
        /*0026*/ 	.short	(.L_7 - .L_6)
	.align		4
.L_6:
        /*0028*/ 	.word	index@(_Z7k_minitiPfS_)
        /*002c*/ 	.word	0x00000000


	//----- nvinfo : EIATTR_REGCOUNT
	.align		4
.L_7:
        /*0030*/ 	.byte	0x04, 0x2f
        /*0032*/ 	.short	(.L_9 - .L_8)
	.align		4
.L_8:
        /*0034*/ 	.word	index@(_Z5k_sumiPf)
        /*0038*/ 	.word	0x0000000b


	//----- nvinfo : EIATTR_FRAME_SIZE
	.align		4
.L_9:
        /*003c*/ 	.byte	0x04, 0x11
        /*003e*/ 	.short	(.L_11 - .L_10)
	.align		4
.L_10:
        /*0040*/ 	.word	index@(_Z5k_sumiPf)
        /*0044*/ 	.word	0x00000000


	//----- nvinfo : EIATTR_REGCOUNT
	.align		4
.L_11:
        /*0048*/ 	.byte	0x04, 0x2f
        /*004a*/ 	.short	(.L_13 - .L_12)
	.align		4
.L_12:
        /*004c*/ 	.word	index@(_Z9k_sum_reciPfS_)
        /*0050*/ 	.word	0x00000013


	//----- nvinfo : EIATTR_FRAME_SIZE
	.align		4
.L_13:
        /*0054*/ 	.byte	0x04, 0x11
        /*0056*/ 	.short	(.L_15 - .L_14)
	.align		4
.L_14:
        /*0058*/ 	.word	index@(_Z9k_sum_reciPfS_)
        /*005c*/ 	.word	0x00000000


	//----- nvinfo : EIATTR_REGCOUNT
	.align		4
.L_15:
        /*0060*/ 	.byte	0x04, 0x2f
        /*0062*/ 	.short	(.L_17 - .L_16)
	.align		4
.L_16:
        /*0064*/ 	.word	index@(_Z6k_sum2iPfS_)
        /*0068*/ 	.word	0x00000012


	//----- nvinfo : EIATTR_FRAME_SIZE
	.align		4
.L_17:
        /*006c*/ 	.byte	0x04, 0x11
        /*006e*/ 	.short	(.L_19 - .L_18)
	.align		4
.L_18:
        /*0070*/ 	.word	index@(_Z6k_sum2iPfS_)
        /*0074*/ 	.word	0x00000000


	//----- nvinfo : EIATTR_REGCOUNT
	.align		4
.L_19:
        /*0078*/ 	.byte	0x04, 0x2f
        /*007a*/ 	.short	(.L_21 - .L_20)
	.align		4
.L_20:
        /*007c*/ 	.word	index@(_Z10k_sum_fastiPfS_)
        /*0080*/ 	.word	0x00000015


	//----- nvinfo : EIATTR_FRAME_SIZE
	.align		4
.L_21:
        /*0084*/ 	.byte	0x04, 0x11
        /*0086*/ 	.short	(.L_23 - .L_22)
	.align		4
.L_22:
        /*0088*/ 	.word	index@(_Z10k_sum_fastiPfS_)
        /*008c*/ 	.word	0x00000000


	//----- nvinfo : EIATTR_MIN_STACK_SIZE
	.align		4
.L_23:
        /*0090*/ 	.byte	0x04, 0x12
        /*0092*/ 	.short	(.L_25 - .L_24)
	.align		4
.L_24:
        /*0094*/ 	.word	index@(_Z10k_sum_fastiPfS_)
        /*0098*/ 	.word	0x00000000


	//----- nvinfo : EIATTR_MIN_STACK_SIZE
	.align		4
.L_25:
        /*009c*/ 	.byte	0x04, 0x12
        /*009e*/ 	.short	(.L_27 - .L_26)
	.align		4
.L_26:
        /*00a0*/ 	.word	index@(_Z6k_sum2iPfS_)
        /*00a4*/ 	.word	0x00000000


	//----- nvinfo : EIATTR_MIN_STACK_SIZE
	.align		4
.L_27:
        /*00a8*/ 	.byte	0x04, 0x12
        /*00aa*/ 	.short	(.L_29 - .L_28)
	.align		4
.L_28:
        /*00ac*/ 	.word	index@(_Z9k_sum_reciPfS_)
        /*00b0*/ 	.word	0x00000000


	//----- nvinfo : EIATTR_MIN_STACK_SIZE
	.align		4
.L_29:
        /*00b4*/ 	.byte	0x04, 0x12
        /*00b6*/ 	.short	(.L_31 - .L_30)
	.align		4
.L_30:
        /*00b8*/ 	.word	index@(_Z5k_sumiPf)
        /*00bc*/ 	.word	0x00000000


	//----- nvinfo : EIATTR_MIN_STACK_SIZE
	.align		4
.L_31:
        /*00c0*/ 	.byte	0x04, 0x12
        /*00c2*/ 	.short	(.L_33 - .L_32)
	.align		4
.L_32:
        /*00c4*/ 	.word	index@(_Z7k_minitiPfS_)
        /*00c8*/ 	.word	0x00000000


	//----- nvinfo : EIATTR_MIN_STACK_SIZE
	.align		4
.L_33:
        /*00cc*/ 	.byte	0x04, 0x12
        /*00ce*/ 	.short	(.L_35 - .L_34)
	.align		4
.L_34:
        /*00d0*/ 	.word	index@(_Z7k_saxpyifPfS_)
        /*00d4*/ 	.word	0x00000000
.L_35:


//--------------------- .nv.compat                --------------------------
	.section	.nv.compat,"",@"SHT_CUDA_COMPAT_INFO"
	.align	4
        /*0000*/ 	.byte	0x02, 0x09, 0x00, 0x00, 0x02, 0x02, 0x01, 0x00, 0x02, 0x05, 0x05, 0x00, 0x03, 0x07, 0x01, 0x01
        /*0010*/ 	.byte	0x02, 0x03, 0x00, 0x00, 0x02, 0x06, 0x01, 0x00, 0x04, 0x0b, 0x08, 0x00, 0x01, 0x00, 0x00, 0x00
        /*0020*/ 	.byte	0x00, 0x00, 0x00, 0x00


//--------------------- .nv.info._Z10k_sum_fastiPfS_ --------------------------
	.section	.nv.info._Z10k_sum_fastiPfS_,"",@"SHT_CUDA_INFO"
	.sectionflags	@""
	.align	4


	//----- nvinfo : EIATTR_CUDA_API_VERSION
	.align		4
        /*0000*/ 	.byte	0x04, 0x37
        /*0002*/ 	.short	(.L_37 - .L_36)
.L_36:
        /*0004*/ 	.word	0x00000082


	//----- nvinfo : EIATTR_KPARAM_INFO
	.align		4
.L_37:
        /*0008*/ 	.byte	0x04, 0x17
        /*000a*/ 	.short	(.L_39 - .L_38)
.L_38:
        /*000c*/ 	.word	0x00000000
        /*0010*/ 	.short	0x0002
        /*0012*/ 	.short	0x0010
        /*0014*/ 	.byte	0x00, 0xf5, 0x21, 0x00


	//----- nvinfo : EIATTR_KPARAM_INFO
	.align		4
.L_39:
        /*0018*/ 	.byte	0x04, 0x17
        /*001a*/ 	.short	(.L_41 - .L_40)
.L_40:
        /*001c*/ 	.word	0x00000000
        /*0020*/ 	.short	0x0001
        /*0022*/ 	.short	0x0008
        /*0024*/ 	.byte	0x00, 0xf5, 0x21, 0x00


	//----- nvinfo : EIATTR_KPARAM_INFO
	.align		4
.L_41:
        /*0028*/ 	.byte	0x04, 0x17
        /*002a*/ 	.short	(.L_43 - .L_42)
.L_42:
        /*002c*/ 	.word	0x00000000
        /*0030*/ 	.short	0x0000
        /*0032*/ 	.short	0x0000
        /*0034*/ 	.byte	0x00, 0xf0, 0x11, 0x00


	//----- nvinfo : EIATTR_SPARSE_MMA_MASK
	.align		4
.L_43:
        /*0038*/ 	.byte	0x03, 0x50
        /*003a*/ 	.short	0x0000


	//----- nvinfo : EIATTR_MAXREG_COUNT
	.align		4
        /*003c*/ 	.byte	0x03, 0x1b
        /*003e*/ 	.short	0x00ff


	//----- nvinfo : EIATTR_NUM_BARRIERS
	.align		4
        /*0040*/ 	.byte	0x02, 0x4c
        /*0042*/ 	.byte	0x01
	.zero		1


	//----- nvinfo : EIATTR_MERCURY_ISA_VERSION
	.align		4
        /*0044*/ 	.byte	0x03, 0x5f
        /*0046*/ 	.short	0x0101


	//----- nvinfo : EIATTR_VRC_CTA_INIT_COUNT
	.align		4
        /*0048*/ 	.byte	0x02, 0x4a
	.zero		1
	.zero		1


	//----- nvinfo : EIATTR_EXIT_INSTR_OFFSETS
	.align		4
        /*004c*/ 	.byte	0x04, 0x1c
        /*004e*/ 	.short	(.L_45 - .L_44)


	//   ....[0]....
.L_44:
        /*0050*/ 	.word	0x000003d0


	//   ....[1]....
        /*0054*/ 	.word	0x000004d0


	//   ....[2]....
        /*0058*/ 	.word	0x00000520


	//----- nvinfo : EIATTR_CRS_STACK_SIZE
	.align		4
.L_45:
        /*005c*/ 	.byte	0x04, 0x1e
        /*005e*/ 	.short	(.L_47 - .L_46)
.L_46:
        /*0060*/ 	.word	0x00000000


	//----- nvinfo : EIATTR_CBANK_PARAM_SIZE
	.align		4
.L_47:
        /*0064*/ 	.byte	0x03, 0x19
        /*0066*/ 	.short	0x0018


	//----- nvinfo : EIATTR_PARAM_CBANK
	.align		4
        /*0068*/ 	.byte	0x04, 0x0a
        /*006a*/ 	.short	(.L_49 - .L_48)
	.align		4
.L_48:
        /*006c*/ 	.word	index@(.nv.constant0._Z10k_sum_fastiPfS_)
        /*0070*/ 	.short	0x0380
        /*0072*/ 	.short	0x0018


	//----- nvinfo : EIATTR_SW_WAR
	.align		4
.L_49:
        /*0074*/ 	.byte	0x04, 0x36
        /*0076*/ 	.short	(.L_51 - .L_50)
.L_50:
        /*0078*/ 	.word	0x00000008
.L_51:


//--------------------- .nv.info._Z6k_sum2iPfS_   --------------------------
	.section	.nv.info._Z6k_sum2iPfS_,"",@"SHT_CUDA_INFO"
	.sectionflags	@""
	.align	4


	//----- nvinfo : EIATTR_CUDA_API_VERSION
	.align		4
        /*0000*/ 	.byte	0x04, 0x37
        /*0002*/ 	.short	(.L_53 - .L_52)
.L_52:
        /*0004*/ 	.word	0x00000082


	//----- nvinfo : EIATTR_KPARAM_INFO
	.align		4
.L_53:
        /*0008*/ 	.byte	0x04, 0x17
        /*000a*/ 	.short	(.L_55 - .L_54)
.L_54:
        /*000c*/ 	.word	0x00000000
        /*0010*/ 	.short	0x0002
        /*0012*/ 	.short	0x0010
        /*0014*/ 	.byte	0x00, 0xf5, 0x21, 0x00


	//----- nvinfo : EIATTR_KPARAM_INFO
	.align		4
.L_55:
        /*0018*/ 	.byte	0x04, 0x17
        /*001a*/ 	.short	(.L_57 - .L_56)
.L_56:
        /*001c*/ 	.word	0x00000000
        /*0020*/ 	.short	0x0001
        /*0022*/ 	.short	0x0008
        /*0024*/ 	.byte	0x00, 0xf5, 0x21, 0x00


	//----- nvinfo : EIATTR_KPARAM_INFO
	.align		4
.L_57:
        /*0028*/ 	.byte	0x04, 0x17
        /*002a*/ 	.short	(.L_59 - .L_58)
.L_58:
        /*002c*/ 	.word	0x00000000
        /*0030*/ 	.short	0x0000
        /*0032*/ 	.short	0x0000
        /*0034*/ 	.byte	0x00, 0xf0, 0x11, 0x00


	//----- nvinfo : EIATTR_SPARSE_MMA_MASK
	.align		4
.L_59:
        /*0038*/ 	.byte	0x03, 0x50
        /*003a*/ 	.short	0x0000


	//----- nvinfo : EIATTR_MAXREG_COUNT
	.align		4
        /*003c*/ 	.byte	0x03, 0x1b
        /*003e*/ 	.short	0x00ff


	//----- nvinfo : EIATTR_NUM_BARRIERS
	.align		4
        /*0040*/ 	.byte	0x02, 0x4c
        /*0042*/ 	.byte	0x01
	.zero		1


	//----- nvinfo : EIATTR_MERCURY_ISA_VERSION
	.align		4
        /*0044*/ 	.byte	0x03, 0x5f
        /*0046*/ 	.short	0x0101


	//----- nvinfo : EIATTR_VRC_CTA_INIT_COUNT
	.align		4
        /*0048*/ 	.byte	0x02, 0x4a
	.zero		1
	.zero		1


	//----- nvinfo : EIATTR_EXIT_INSTR_OFFSETS
	.align		4
        /*004c*/ 	.byte	0x04, 0x1c
        /*004e*/ 	.short	(.L_61 - .L_60)


	//   ....[0]....
.L_60:
        /*0050*/ 	.word	0x00000300


	//   ....[1]....
        /*0054*/ 	.word	0x00000400


	//   ....[2]....
        /*0058*/ 	.word	0x00000460


	//----- nvinfo : EIATTR_CBANK_PARAM_SIZE
	.align		4
.L_61:
        /*005c*/ 	.byte	0x03, 0x19
        /*005e*/ 	.short	0x0018


	//----- nvinfo : EIATTR_PARAM_CBANK
	.align		4
        /*0060*/ 	.byte	0x04, 0x0a
        /*0062*/ 	.short	(.L_63 - .L_62)
	.align		4
.L_62:
        /*0064*/ 	.word	index@(.nv.constant0._Z6k_sum2iPfS_)
        /*0068*/ 	.short	0x0380
        /*006a*/ 	.short	0x0018


	//----- nvinfo : EIATTR_SW_WAR
	.align		4
.L_63:
        /*006c*/ 	.byte	0x04, 0x36
        /*006e*/ 	.short	(.L_65 - .L_64)
.L_64:
        /*0070*/ 	.word	0x00000008
.L_65:


//--------------------- .nv.info._Z9k_sum_reciPfS_ --------------------------
	.section	.nv.info._Z9k_sum_reciPfS_,"",@"SHT_CUDA_INFO"
	.sectionflags	@""
	.align	4


	//----- nvinfo : EIATTR_CUDA_API_VERSION
	.align		4
        /*0000*/ 	.byte	0x04, 0x37
        /*0002*/ 	.short	(.L_67 - .L_66)
.L_66:
        /*0004*/ 	.word	0x00000082


	//----- nvinfo : EIATTR_KPARAM_INFO
	.align		4
.L_67:
        /*0008*/ 	.byte	0x04, 0x17
        /*000a*/ 	.short	(.L_69 - .L_68)
.L_68:
        /*000c*/ 	.word	0x00000000
        /*0010*/ 	.short	0x0002
        /*0012*/ 	.short	0x0010
        /*0014*/ 	.byte	0x00, 0xf5, 0x21, 0x00


	//----- nvinfo : EIATTR_KPARAM_INFO
	.align		4
.L_69:
        /*0018*/ 	.byte	0x04, 0x17
        /*001a*/ 	.short	(.L_71 - .L_70)
.L_70:
        /*001c*/ 	.word	0x00000000
        /*0020*/ 	.short	0x0001
        /*0022*/ 	.short	0x0008
        /*0024*/ 	.byte	0x00, 0xf5, 0x21, 0x00


	//----- nvinfo : EIATTR_KPARAM_INFO
	.align		4
.L_71:
        /*0028*/ 	.byte	0x04, 0x17
        /*002a*/ 	.short	(.L_73 - .L_72)
.L_72:
        /*002c*/ 	.word	0x00000000
        /*0030*/ 	.short	0x0000
        /*0032*/ 	.short	0x0000
        /*0034*/ 	.byte	0x00, 0xf0, 0x11, 0x00


	//----- nvinfo : EIATTR_SPARSE_MMA_MASK
	.align		4
.L_73:
        /*0038*/ 	.byte	0x03, 0x50
        /*003a*/ 	.short	0x0000


	//----- nvinfo : EIATTR_MAXREG_COUNT
	.align		4
        /*003c*/ 	.byte	0x03, 0x1b
        /*003e*/ 	.short	0x00ff


	//----- nvinfo : EIATTR_NUM_BARRIERS
	.align		4
        /*0040*/ 	.byte	0x02, 0x4c
        /*0042*/ 	.byte	0x01
	.zero		1


	//----- nvinfo : EIATTR_MERCURY_ISA_VERSION
	.align		4
        /*0044*/ 	.byte	0x03, 0x5f
        /*0046*/ 	.short	0x0101


	//----- nvinfo : EIATTR_VRC_CTA_INIT_COUNT
	.align		4
        /*0048*/ 	.byte	0x02, 0x4a
	.zero		1
	.zero		1


	//----- nvinfo : EIATTR_EXIT_INSTR_OFFSETS
	.align		4
        /*004c*/ 	.byte	0x04, 0x1c
        /*004e*/ 	.short	(.L_75 - .L_74)


	//   ....[0]....
.L_74:
        /*0050*/ 	.word	0x000002d0


	//   ....[1]....
        /*0054*/ 	.word	0x000003d0


	//   ....[2]....
        /*0058*/ 	.word	0x00000420


	//----- nvinfo : EIATTR_CBANK_PARAM_SIZE
	.align		4
.L_75:
        /*005c*/ 	.byte	0x03, 0x19
        /*005e*/ 	.short	0x0018


	//----- nvinfo : EIATTR_PARAM_CBANK
	.align		4
        /*0060*/ 	.byte	0x04, 0x0a
        /*0062*/ 	.short	(.L_77 - .L_76)
	.align		4
.L_76:
        /*0064*/ 	.word	index@(.nv.constant0._Z9k_sum_reciPfS_)
        /*0068*/ 	.short	0x0380
        /*006a*/ 	.short	0x0018


	//----- nvinfo : EIATTR_SW_WAR
	.align		4
.L_77:
        /*006c*/ 	.byte	0x04, 0x36
        /*006e*/ 	.short	(.L_79 - .L_78)
.L_78:
        /*0070*/ 	.word	0x00000008
.L_79:


//--------------------- .nv.info._Z5k_sumiPf      --------------------------
	.section	.nv.info._Z5k_sumiPf,"",@"SHT_CUDA_INFO"
	.sectionflags	@""
	.align	4


	//----- nvinfo : EIATTR_CUDA_API_VERSION
	.align		4
        /*0000*/ 	.byte	0x04, 0x37
        /*0002*/ 	.short	(.L_81 - .L_80)
.L_80:
        /*0004*/ 	.word	0x00000082


	//----- nvinfo : EIATTR_KPARAM_INFO
	.align		4
.L_81:
        /*0008*/ 	.byte	0x04, 0x17
        /*000a*/ 	.short	(.L_83 - .L_82)
.L_82:
        /*000c*/ 	.word	0x00000000
        /*0010*/ 	.short	0x0001
        /*0012*/ 	.short	0x0008
        /*0014*/ 	.byte	0x00, 0xf5, 0x21, 0x00


	//----- nvinfo : EIATTR_KPARAM_INFO
	.align		4
.L_83:
        /*0018*/ 	.byte	0x04, 0x17
        /*001a*/ 	.short	(.L_85 - .L_84)
.L_84:
        /*001c*/ 	.word	0x00000000
        /*0020*/ 	.short	0x0000
        /*0022*/ 	.short	0x0000
        /*0024*/ 	.byte	0x00, 0xf0, 0x11, 0x00


	//----- nvinfo : EIATTR_SPARSE_MMA_MASK
	.align		4
.L_85:
        /*0028*/ 	.byte	0x03, 0x50
        /*002a*/ 	.short	0x0000


	//----- nvinfo : EIATTR_MAXREG_COUNT
	.align		4
        /*002c*/ 	.byte	0x03, 0x1b
        /*002e*/ 	.short	0x00ff


	//----- nvinfo : EIATTR_NUM_BARRIERS
	.align		4
        /*0030*/ 	.byte	0x02, 0x4c
        /*0032*/ 	.byte	0x01
	.zero		1


	//----- nvinfo : EIATTR_MERCURY_ISA_VERSION
	.align		4
        /*0034*/ 	.byte	0x03, 0x5f
        /*0036*/ 	.short	0x0101


	//----- nvinfo : EIATTR_VRC_CTA_INIT_COUNT
	.align		4
        /*0038*/ 	.byte	0x02, 0x4a
	.zero		1
	.zero		1


	//----- nvinfo : EIATTR_EXIT_INSTR_OFFSETS
	.align		4
        /*003c*/ 	.byte	0x04, 0x1c
        /*003e*/ 	.short	(.L_87 - .L_86)


	//   ....[0]....
.L_86:
        /*0040*/ 	.word	0x00000200


	//   ....[1]....
        /*0044*/ 	.word	0x00000280


	//----- nvinfo : EIATTR_CBANK_PARAM_SIZE
	.align		4
.L_87:
        /*0048*/ 	.byte	0x03, 0x19
        /*004a*/ 	.short	0x0010


	//----- nvinfo : EIATTR_PARAM_CBANK
	.align		4
        /*004c*/ 	.byte	0x04, 0x0a
        /*004e*/ 	.short	(.L_89 - .L_88)
	.align		4
.L_88:
        /*0050*/ 	.word	index@(.nv.constant0._Z5k_sumiPf)
        /*0054*/ 	.short	0x0380
        /*0056*/ 	.short	0x0010


	//----- nvinfo : EIATTR_SW_WAR
	.align		4
.L_89:
        /*0058*/ 	.byte	0x04, 0x36
        /*005a*/ 	.short	(.L_91 - .L_90)
.L_90:
        /*005c*/ 	.word	0x00000008
.L_91:


//--------------------- .nv.info._Z7k_minitiPfS_  --------------------------
	.section	.nv.info._Z7k_minitiPfS_,"",@"SHT_CUDA_INFO"
	.sectionflags	@""
	.align	4


	//----- nvinfo : EIATTR_CUDA_API_VERSION
	.align		4
        /*0000*/ 	.byte	0x04, 0x37
        /*0002*/ 	.short	(.L_93 - .L_92)
.L_92:
        /*0004*/ 	.word	0x00000082


	//----- nvinfo : EIATTR_KPARAM_INFO
	.align		4
.L_93:
        /*0008*/ 	.byte	0x04, 0x17
        /*000a*/ 	.short	(.L_95 - .L_94)
.L_94:
        /*000c*/ 	.word	0x00000000
        /*0010*/ 	.short	0x0002
        /*0012*/ 	.short	0x0010
        /*0014*/ 	.byte	0x00, 0xf5, 0x21, 0x00


	//----- nvinfo : EIATTR_KPARAM_INFO
	.align		4
.L_95:
        /*0018*/ 	.byte	0x04, 0x17
        /*001a*/ 	.short	(.L_97 - .L_96)
.L_96:
        /*001c*/ 	.word	0x00000000
        /*0020*/ 	.short	0x0001
        /*0022*/ 	.short	0x0008
        /*0024*/ 	.byte	0x00, 0xf5, 0x21, 0x00


	//----- nvinfo : EIATTR_KPARAM_INFO
	.align		4
.L_97:
        /*0028*/ 	.byte	0x04, 0x17
        /*002a*/ 	.short	(.L_99 - .L_98)
.L_98:
        /*002c*/ 	.word	0x00000000
        /*0030*/ 	.short	0x0000
        /*0032*/ 	.short	0x0000
        /*0034*/ 	.byte	0x00, 0xf0, 0x11, 0x00


	//----- nvinfo : EIATTR_SPARSE_MMA_MASK
	.align		4
.L_99:
        /*0038*/ 	.byte	0x03, 0x50
        /*003a*/ 	.short	0x0000


	//----- nvinfo : EIATTR_MAXREG_COUNT
	.align		4
        /*003c*/ 	.byte	0x03, 0x1b
        /*003e*/ 	.short	0x00ff


	//----- nvinfo : EIATTR_MERCURY_ISA_VERSION
	.align		4
        /*0040*/ 	.byte	0x03, 0x5f
        /*0042*/ 	.short	0x0101


	//----- nvinfo : EIATTR_VRC_CTA_INIT_COUNT
	.align		4
        /*0044*/ 	.byte	0x02, 0x4a
	.zero		1
	.zero		1


	//----- nvinfo : EIATTR_EXIT_INSTR_OFFSETS
	.align		4
        /*0048*/ 	.byte	0x04, 0x1c
        /*004a*/ 	.short	(.L_101 - .L_100)


	//   ....[0]....
.L_100:
        /*004c*/ 	.word	0x00000070


	//   ....[1]....
        /*0050*/ 	.word	0x00000110


	//----- nvinfo : EIATTR_CBANK_PARAM_SIZE
	.align		4
.L_101:
        /*0054*/ 	.byte	0x03, 0x19
        /*0056*/ 	.short	0x0018


	//----- nvinfo : EIATTR_PARAM_CBANK
	.align		4
        /*0058*/ 	.byte	0x04, 0x0a
        /*005a*/ 	.short	(.L_103 - .L_102)
	.align		4
.L_102:
        /*005c*/ 	.word	index@(.nv.constant0._Z7k_minitiPfS_)
        /*0060*/ 	.short	0x0380
        /*0062*/ 	.short	0x0018


	//----- nvinfo : EIATTR_SW_WAR
	.align		4
.L_103:
        /*0064*/ 	.byte	0x04, 0x36
        /*0066*/ 	.short	(.L_105 - .L_104)
.L_104:
        /*0068*/ 	.word	0x00000008
.L_105:


//--------------------- .nv.info._Z7k_saxpyifPfS_ --------------------------
	.section	.nv.info._Z7k_saxpyifPfS_,"",@"SHT_CUDA_INFO"
	.sectionflags	@""
	.align	4


	//----- nvinfo : EIATTR_CUDA_API_VERSION
	.align		4
        /*0000*/ 	.byte	0x04, 0x37
        /*0002*/ 	.short	(.L_107 - .L_106)
.L_106:
        /*0004*/ 	.word	0x00000082


	//----- nvinfo : EIATTR_KPARAM_INFO
	.align		4
.L_107:
        /*0008*/ 	.byte	0x04, 0x17
        /*000a*/ 	.short	(.L_109 - .L_108)
.L_108:
        /*000c*/ 	.word	0x00000000
        /*0010*/ 	.short	0x0003
        /*0012*/ 	.short	0x0010
        /*0014*/ 	.byte	0x00, 0xf5, 0x21, 0x00


	//----- nvinfo : EIATTR_KPARAM_INFO
	.align		4
.L_109:
        /*0018*/ 	.byte	0x04, 0x17
        /*001a*/ 	.short	(.L_111 - .L_110)
.L_110:
        /*001c*/ 	.word	0x00000000
        /*0020*/ 	.short	0x0002
        /*0022*/ 	.short	0x0008
        /*0024*/ 	.byte	0x00, 0xf5, 0x21, 0x00


	//----- nvinfo : EIATTR_KPARAM_INFO
	.align		4
.L_111:
        /*0028*/ 	.byte	0x04, 0x17
        /*002a*/ 	.short	(.L_113 - .L_112)
.L_112:
        /*002c*/ 	.word	0x00000000
        /*0030*/ 	.short	0x0001
        /*0032*/ 	.short	0x0004
        /*0034*/ 	.byte	0x00, 0xf0, 0x11, 0x00


	//----- nvinfo : EIATTR_KPARAM_INFO
	.align		4
.L_113:
        /*0038*/ 	.byte	0x04, 0x17
        /*003a*/ 	.short	(.L_115 - .L_114)
.L_114:
        /*003c*/ 	.word	0x00000000
        /*0040*/ 	.short	0x0000
        /*0042*/ 	.short	0x0000
        /*0044*/ 	.byte	0x00, 0xf0, 0x11, 0x00


	//----- nvinfo : EIATTR_SPARSE_MMA_MASK
	.align		4
.L_115:
        /*0048*/ 	.byte	0x03, 0x50
        /*004a*/ 	.short	0x0000


	//----- nvinfo : EIATTR_MAXREG_COUNT
	.align		4
        /*004c*/ 	.byte	0x03, 0x1b
        /*004e*/ 	.short	0x00ff


	//----- nvinfo : EIATTR_MERCURY_ISA_VERSION
	.align		4
        /*0050*/ 	.byte	0x03, 0x5f
        /*0052*/ 	.short	0x0101


	//----- nvinfo : EIATTR_VRC_CTA_INIT_COUNT
	.align		4
        /*0054*/ 	.byte	0x02, 0x4a
	.zero		1
	.zero		1


	//----- nvinfo : EIATTR_EXIT_INSTR_OFFSETS
	.align		4
        /*0058*/ 	.byte	0x04, 0x1c
        /*005a*/ 	.short	(.L_117 - .L_116)


	//   ....[0]....
.L_116:
        /*005c*/ 	.word	0x00000070


	//   ....[1]....
        /*0060*/ 	.word	0x00000120


	//----- nvinfo : EIATTR_CBANK_PARAM_SIZE
	.align		4
.L_117:
        /*0064*/ 	.byte	0x03, 0x19
        /*0066*/ 	.short	0x0018


	//----- nvinfo : EIATTR_PARAM_CBANK
	.align		4
        /*0068*/ 	.byte	0x04, 0x0a
        /*006a*/ 	.short	(.L_119 - .L_118)
	.align		4
.L_118:
        /*006c*/ 	.word	index@(.nv.constant0._Z7k_saxpyifPfS_)
        /*0070*/ 	.short	0x0380
        /*0072*/ 	.short	0x0018


	//----- nvinfo : EIATTR_SW_WAR
	.align		4
.L_119:
        /*0074*/ 	.byte	0x04, 0x36
        /*0076*/ 	.short	(.L_121 - .L_120)
.L_120:
        /*0078*/ 	.word	0x00000008
.L_121:


//--------------------- .nv.callgraph             --------------------------
	.section	.nv.callgraph,"",@"SHT_CUDA_CALLGRAPH"
	.align	4
	.sectionentsize	8
	.align		4
        /*0000*/ 	.word	0x00000000
	.align		4
        /*0004*/ 	.word	0xffffffff
	.align		4
        /*0008*/ 	.word	0x00000000
	.align		4
        /*000c*/ 	.word	0xfffffffe
	.align		4
        /*0010*/ 	.word	0x00000000
	.align		4
        /*0014*/ 	.word	0xfffffffd
	.align		4
        /*0018*/ 	.word	0x00000000
	.align		4
        /*001c*/ 	.word	0xfffffffc


//--------------------- .text._Z10k_sum_fastiPfS_ --------------------------
	.section	.text._Z10k_sum_fastiPfS_,"ax",@progbits
	.align	128
        .global         _Z10k_sum_fastiPfS_
        .type           _Z10k_sum_fastiPfS_,@function
        .size           _Z10k_sum_fastiPfS_,(.L_x_10 - _Z10k_sum_fastiPfS_)
        .other          _Z10k_sum_fastiPfS_,@"STO_CUDA_ENTRY STV_DEFAULT"
_Z10k_sum_fastiPfS_:
.text._Z10k_sum_fastiPfS_:
[----:B------:R-:W-:Y:S01]  /*0000*/  LDC R1, c[0x0][0x37c] ;  /* 0x0000df00ff017b82 */ /* 0x000fe20000000800 */
[----:B------:R-:W0:Y:S07]  /*0010*/  S2R R0, SR_CTAID.X ;  /* 0x0000000000007919 */ /* 0x000e2e0000002500 */
[----:B------:R-:W1:Y:S01]  /*0020*/  LDC R18, c[0x0][0x370] ;  /* 0x0000dc00ff127b82 */ /* 0x000e620000000800 */
[----:B------:R-:W-:Y:S01]  /*0030*/  HFMA2 R12, -RZ, RZ, 0, 0 ;  /* 0x00000000ff0c7431 */ /* 0x000fe200000001ff */
[----:B------:R-:W-:Y:S01]  /*0040*/  BSSY.RECONVERGENT B0, `(.L_x_0) ;  /* 0x000001b000007945 */ /* 0x000fe20003800200 */
[----:B------:R-:W2:Y:S01]  /*0050*/  S2R R4, SR_TID.X ;  /* 0x0000000000047919 */ /* 0x000ea20000002100 */
[----:B------:R-:W-:Y:S01]  /*0060*/  IMAD.MOV.U32 R9, RZ, RZ, RZ ;  /* 0x000000ffff097224 */ /* 0x000fe200078e00ff */
[----:B------:R-:W3:Y:S03]  /*0070*/  LDCU.64 UR6, c[0x0][0x358] ;  /* 0x00006b00ff0677ac */ /* 0x000ee60008000a00 */
[----:B------:R-:W4:Y:S01]  /*0080*/  LDC.64 R2, c[0x0][0x390] ;  /* 0x0000e400ff027b82 */ /* 0x000f220000000a00 */
[----:B------:R-:W1:Y:S01]  /*0090*/  LDCU UR8, c[0x0][0x380] ;  /* 0x00007000ff0877ac */ /* 0x000e620008000800 */
[----:B0-----:R-:W-:-:S05]  /*00a0*/  IMAD.SHL.U32 R5, R0, 0x400, RZ ;  /* 0x0000040000057824 */ /* 0x001fca00078e00ff */
[----:B--23--:R-:W-:-:S07]  /*00b0*/  LOP3.LUT R5, R5, R4, RZ, 0xfc, !PT ;  /* 0x0000000405057212 */ /* 0x00cfce00078efcff */
.L_x_1:
[C---:B0-----:R-:W-:Y:S01]  /*00c0*/  IADD3 R6, PT, PT, R5.reuse, 0x200, RZ ;  /* 0x0000020005067810 */ /* 0x041fe20007ffe0ff */
[C---:B----4-:R-:W-:Y:S01]  /*00d0*/  IMAD.WIDE R14, R5.reuse, 0x4, R2 ;  /* 0x00000004050e7825 */ /* 0x050fe200078e0202 */
[----:B-1----:R-:W-:Y:S02]  /*00e0*/  ISETP.GE.AND P0, PT, R5, UR8, PT ;  /* 0x0000000805007c0c */ /* 0x002fe4000bf06270 */
[----:B------:R-:W-:-:S11]  /*00f0*/  ISETP.GE.AND P1, PT, R6, UR8, PT ;  /* 0x0000000806007c0c */ /* 0x000fd6000bf26270 */
[----:B--2---:R-:W2:Y:S04]  /*0100*/  @!P0 LDG.E R16, desc[UR6][R14.64] ;  /* 0x000000060e108981 */ /* 0x004ea8000c1e1900 */
[----:B---3--:R-:W3:Y:S01]  /*0110*/  @!P1 LDG.E R17, desc[UR6][R14.64+0x800] ;  /* 0x000800060e119981 */ /* 0x008ee2000c1e1900 */
[----:B------:R-:W-:Y:S02]  /*0120*/  CS2R R6, SRZ ;  /* 0x0000000000067805 */ /* 0x000fe4000001ff00 */
[----:B------:R-:W-:Y:S01]  /*0130*/  CS2R R10, SRZ ;  /* 0x00000000000a7805 */ /* 0x000fe2000001ff00 */
[----:B------:R-:W-:Y:S01]  /*0140*/  F2F.F64.F32 R8, R9 ;  /* 0x0000000900087310 */ /* 0x000fe20000201800 */
[----:B------:R-:W-:-:S07]  /*0150*/  IMAD R5, R18, 0x400, R5 ;  /* 0x0000040012057824 */ /* 0x000fce00078e0205 */
[----:B------:R-:W-:Y:S08]  /*0160*/  F2F.F64.F32 R12, R12 ;  /* 0x0000000c000c7310 */ /* 0x000ff00000201800 */
[----:B--2---:R-:W0:Y:S01]  /*0170*/  @!P0 F2F.F64.F32 R6, R16 ;  /* 0x0000001000068310 */ /* 0x004e220000201800 */
[----:B------:R-:W-:-:S07]  /*0180*/  ISETP.GT.AND P0, PT, R5, UR8, PT ;  /* 0x0000000805007c0c */ /* 0x000fce000bf04270 */
[----:B---3--:R-:W1:Y:S01]  /*0190*/  @!P1 F2F.F64.F32 R10, R17 ;  /* 0x00000011000a9310 */ /* 0x008e620000201800 */
[----:B0-----:R-:W-:-:S07]  /*01a0*/  DADD R6, R8, R6 ;  /* 0x0000000008067229 */ /* 0x001fce0000000006 */
[----:B------:R0:W2:Y:S01]  /*01b0*/  F2F.F32.F64 R9, R6 ;  /* 0x0000000600097310 */ /* 0x0000a20000301000 */
[----:B-1----:R-:W-:-:S07]  /*01c0*/  DADD R10, R12, R10 ;  /* 0x000000000c0a7229 */ /* 0x002fce000000000a */
[----:B------:R0:W3:Y:S01]  /*01d0*/  F2F.F32.F64 R12, R10 ;  /* 0x0000000a000c7310 */ /* 0x0000e20000301000 */
[----:B------:R-:W-:Y:S05]  /*01e0*/  @!P0 BRA `(.L_x_1) ;  /* 0xfffffffc00b48947 */ /* 0x000fea000383ffff */
[----:B------:R-:W-:Y:S05]  /*01f0*/  BSYNC.RECONVERGENT B0 ;  /* 0x0000000000007941 */ /* 0x000fea0003800200 */
.L_x_0:
[----:B------:R-:W1:Y:S01]  /*0200*/  S2UR UR5, SR_CgaCtaId ;  /* 0x00000000000579c3 */ /* 0x000e620000008800 */
[C---:B------:R-:W-:Y:S01]  /*0210*/  ISETP.GT.U32.AND P0, PT, R4.reuse, 0x1ff, PT ;  /* 0x000001ff0400780c */ /* 0x040fe20003f04070 */
[----:B------:R-:W-:Y:S01]  /*0220*/  UMOV UR4, 0x400 ;  /* 0x0000040000047882 */ /* 0x000fe20000000000 */
[----:B------:R-:W-:-:S11]  /*0230*/  ISETP.GT.U32.AND P1, PT, R4, 0xff, PT ;  /* 0x000000ff0400780c */ /* 0x000fd60003f24070 */
[----:B--23--:R-:W-:Y:S01]  /*0240*/  @!P0 FADD R3, R12, R9 ;  /* 0x000000090c038221 */ /* 0x00cfe20000000000 */
[----:B-1----:R-:W-:-:S06]  /*0250*/  ULEA UR4, UR5, UR4, 0x18 ;  /* 0x0000000405047291 */ /* 0x002fcc000f8ec0ff */
[----:B------:R-:W-:-:S05]  /*0260*/  LEA R2, R4, UR4, 0x2 ;  /* 0x0000000404027c11 */ /* 0x000fca000f8e10ff */
[----:B------:R-:W-:Y:S04]  /*0270*/  STS [R2], R9 ;  /* 0x0000000902007388 */ /* 0x000fe80000000800 */
[----:B------:R-:W-:Y:S04]  /*0280*/  STS [R2+0x800], R12 ;  /* 0x0008000c02007388 */ /* 0x000fe80000000800 */
[----:B------:R-:W-:Y:S01]  /*0290*/  @!P0 STS [R2], R3 ;  /* 0x0000000302008388 */ /* 0x000fe20000000800 */
[----:B------:R-:W-:Y:S01]  /*02a0*/  BAR.SYNC.DEFER_BLOCKING 0x0 ;  /* 0x0000000000007b1d */ /* 0x000fe20000010000 */
[----:B------:R-:W-:-:S05]  /*02b0*/  ISETP.GT.U32.AND P0, PT, R4, 0x7f, PT ;  /* 0x0000007f0400780c */ /* 0x000fca0003f04070 */
[----:B------:R-:W-:Y:S04]  /*02c0*/  @!P1 LDS R5, [R2+0x400] ;  /* 0x0004000002059984 */ /* 0x000fe80000000800 */
[----:B0-----:R-:W0:Y:S02]  /*02d0*/  @!P1 LDS R6, [R2] ;  /* 0x0000000002069984 */ /* 0x001e240000000800 */
[----:B0-----:R-:W-:-:S05]  /*02e0*/  @!P1 FADD R5, R5, R6 ;  /* 0x0000000605059221 */ /* 0x001fca0000000000 */
[----:B------:R-:W-:Y:S01]  /*02f0*/  @!P1 STS [R2], R5 ;  /* 0x0000000502009388 */ /* 0x000fe20000000800 */
[----:B------:R-:W-:Y:S01]  /*0300*/  BAR.SYNC.DEFER_BLOCKING 0x0 ;  /* 0x0000000000007b1d */ /* 0x000fe20000010000 */
[----:B------:R-:W-:-:S05]  /*0310*/  ISETP.GT.U32.AND P1, PT, R4, 0x3f, PT ;  /* 0x0000003f0400780c */ /* 0x000fca0003f24070 */
[----:B------:R-:W-:Y:S04]  /*0320*/  @!P0 LDS R6, [R2+0x200] ;  /* 0x0002000002068984 */ /* 0x000fe80000000800 */
[----:B------:R-:W0:Y:S02]  /*0330*/  @!P0 LDS R7, [R2] ;  /* 0x0000000002078984 */ /* 0x000e240000000800 */
[----:B0-----:R-:W-:-:S05]  /*0340*/  @!P0 FADD R7, R6, R7 ;  /* 0x0000000706078221 */ /* 0x001fca0000000000 */
[----:B------:R-:W-:Y:S01]  /*0350*/  @!P0 STS [R2], R7 ;  /* 0x0000000702008388 */ /* 0x000fe20000000800 */
[----:B------:R-:W-:Y:S01]  /*0360*/  BAR.SYNC.DEFER_BLOCKING 0x0 ;  /* 0x0000000000007b1d */ /* 0x000fe20000010000 */
[----:B------:R-:W-:-:S05]  /*0370*/  ISETP.GT.U32.AND P0, PT, R4, 0x1f, PT ;  /* 0x0000001f0400780c */ /* 0x000fca0003f04070 */
[----:B------:R-:W-:Y:S04]  /*0380*/  @!P1 LDS R3, [R2+0x100] ;  /* 0x0001000002039984 */ /* 0x000fe80000000800 */
[----:B------:R-:W0:Y:S02]  /*0390*/  @!P1 LDS R6, [R2] ;  /* 0x0000000002069984 */ /* 0x000e240000000800 */
[----:B0-----:R-:W-:-:S05]  /*03a0*/  @!P1 FADD R3, R3, R6 ;  /* 0x0000000603039221 */ /* 0x001fca0000000000 */
[----:B------:R0:W-:Y:S01]  /*03b0*/  @!P1 STS [R2], R3 ;  /* 0x0000000302009388 */ /* 0x0001e20000000800 */
[----:B------:R-:W-:Y:S06]  /*03c0*/  BAR.SYNC.DEFER_BLOCKING 0x0 ;  /* 0x0000000000007b1d */ /* 0x000fec0000010000 */
[----:B------:R-:W-:Y:S05]  /*03d0*/  @P0 EXIT ;  /* 0x000000000000094d */ /* 0x000fea0003800000 */
[----:B0-----:R-:W-:Y:S01]  /*03e0*/  LDS R3, [R2+0x80] ;  /* 0x0000800002037984 */ /* 0x001fe20000000800 */
[----:B------:R-:W-:-:S03]  /*03f0*/  ISETP.NE.AND P0, PT, R4, RZ, PT ;  /* 0x000000ff0400720c */ /* 0x000fc60003f05270 */
[----:B------:R-:W0:Y:S04]  /*0400*/  LDS R6, [R2] ;  /* 0x0000000002067984 */ /* 0x000e280000000800 */
[----:B------:R-:W1:Y:S04]  /*0410*/  LDS R8, [R2+0x40] ;  /* 0x0000400002087984 */ /* 0x000e680000000800 */
[----:B------:R-:W2:Y:S04]  /*0420*/  LDS R10, [R2+0x20] ;  /* 0x00002000020a7984 */ /* 0x000ea80000000800 */
[----:B------:R-:W3:Y:S04]  /*0430*/  LDS R12, [R2+0x10] ;  /* 0x00001000020c7984 */ /* 0x000ee80000000800 */
[----:B------:R-:W4:Y:S04]  /*0440*/  LDS R14, [R2+0x8] ;  /* 0x00000800020e7984 */ /* 0x000f280000000800 */
[----:B------:R-:W5:Y:S01]  /*0450*/  LDS R16, [R2+0x4] ;  /* 0x0000040002107984 */ /* 0x000f620000000800 */
[----:B0-----:R-:W-:-:S04]  /*0460*/  FADD R3, R3, R6 ;  /* 0x0000000603037221 */ /* 0x001fc80000000000 */
[----:B-1----:R-:W-:-:S04]  /*0470*/  FADD R3, R3, R8 ;  /* 0x0000000803037221 */ /* 0x002fc80000000000 */
[----:B--2---:R-:W-:-:S04]  /*0480*/  FADD R3, R3, R10 ;  /* 0x0000000a03037221 */ /* 0x004fc80000000000 */
[----:B---3--:R-:W-:-:S04]  /*0490*/  FADD R3, R3, R12 ;  /* 0x0000000c03037221 */ /* 0x008fc80000000000 */
[----:B----4-:R-:W-:-:S04]  /*04a0*/  FADD R3, R3, R14 ;  /* 0x0000000e03037221 */ /* 0x010fc80000000000 */
[----:B-----5:R-:W-:-:S05]  /*04b0*/  FADD R3, R3, R16 ;  /* 0x0000001003037221 */ /* 0x020fca0000000000 */
[----:B------:R0:W-:Y:S01]  /*04c0*/  STS [R2], R3 ;  /* 0x0000000302007388 */ /* 0x0001e20000000800 */
[----:B------:R-:W-:Y:S05]  /*04d0*/  @P0 EXIT ;  /* 0x000000000000094d */ /* 0x000fea0003800000 */
[----:B------:R-:W1:Y:S01]  /*04e0*/  LDS R5, [UR4] ;  /* 0x00000004ff057984 */ /* 0x000e620008000800 */
[----:B0-----:R-:W0:Y:S02]  /*04f0*/  LDC.64 R2, c[0x0][0x388] ;  /* 0x0000e200ff027b82 */ /* 0x001e240000000a00 */
[----:B0-----:R-:W-:-:S05]  /*0500*/  IMAD.WIDE.U32 R2, R0, 0x4, R2 ;  /* 0x0000000400027825 */ /* 0x001fca00078e0002 */
[----:B-1----:R-:W-:Y:S01]  /*0510*/  STG.E desc[UR6][R2.64], R5 ;  /* 0x0000000502007986 */ /* 0x002fe2000c101906 */
[----:B------:R-:W-:Y:S05]  /*0520*/  EXIT ;  /* 0x000000000000794d */ /* 0x000fea0003800000 */
.L_x_2:
[----:B------:R-:W-:-:S00]  /*0530*/  BRA `(.L_x_2) ;  /* 0xfffffffc00fc7947 */ /* 0x000fc0000383ffff */
[----:B------:R-:W-:-:S00]  /*0540*/  NOP ;  /* 0x0000000000007918 */ /* 0x000fc00000000000 */
        /* <DEDUP_REMOVED lines=11> */
.L_x_10:


//--------------------- .text._Z6k_sum2iPfS_      --------------------------
	.section	.text._Z6k_sum2iPfS_,"ax",@progbits
	.align	128
        .global         _Z6k_sum2iPfS_
        .type           _Z6k_sum2iPfS_,@function
        .size           _Z6k_sum2iPfS_,(.L_x_11 - _Z6k_sum2iPfS_)
        .other          _Z6k_sum2iPfS_,@"STO_CUDA_ENTRY STV_DEFAULT"
_Z6k_sum2iPfS_:
.text._Z6k_sum2iPfS_:
[----:B------:R-:W-:Y:S08]  /*0000*/  LDC R1, c[0x0][0x37c] ;  /* 0x0000df00ff017b82 */ /* 0x000ff00000000800 */
[----:B------:R-:W0:Y:S01]  /*0010*/  S2UR UR4, SR_CTAID.X ;  /* 0x00000000000479c3 */ /* 0x000e220000002500 */
[----:B------:R-:W1:Y:S01]  /*0020*/  S2R R10, SR_TID.X ;  /* 0x00000000000a7919 */ /* 0x000e620000002100 */
[----:B------:R-:W2:Y:S01]  /*0030*/  LDCU UR5, c[0x0][0x380] ;  /* 0x00007000ff0577ac */ /* 0x000ea20008000800 */
[----:B------:R-:W-:Y:S01]  /*0040*/  MOV R6, RZ ;  /* 0x000000ff00067202 */ /* 0x000fe20000000f00 */
[----:B------:R-:W3:Y:S04]  /*0050*/  LDCU.64 UR6, c[0x0][0x358] ;  /* 0x00006b00ff0677ac */ /* 0x000ee80008000a00 */
[----:B------:R-:W4:Y:S01]  /*0060*/  LDC.64 R4, c[0x0][0x390] ;  /* 0x0000e400ff047b82 */ /* 0x000f220000000a00 */
[----:B0-----:R-:W-:Y:S01]  /*0070*/  ISETP.NE.AND P0, PT, RZ, UR4, PT ;  /* 0x00000004ff007c0c */ /* 0x001fe2000bf05270 */
[----:B------:R-:W-:-:S06]  /*0080*/  USHF.L.U32 UR4, UR4, 0xa, URZ ;  /* 0x0000000a04047899 */ /* 0x000fcc00080006ff */
[----:B-1----:R-:W-:-:S06]  /*0090*/  LOP3.LUT R7, R10, UR4, RZ, 0xfc, !PT ;  /* 0x000000040a077c12 */ /* 0x002fcc000f8efcff */
[----:B------:R-:W3:Y:S01]  /*00a0*/  @!P0 LDC.64 R2, c[0x0][0x388] ;  /* 0x0000e200ff028b82 */ /* 0x000ee20000000a00 */
[C---:B------:R-:W-:Y:S01]  /*00b0*/  IADD3 R0, PT, PT, R7.reuse, 0x200, RZ ;  /* 0x0000020007007810 */ /* 0x040fe20007ffe0ff */
[C---:B----4-:R-:W-:Y:S01]  /*00c0*/  IMAD.WIDE R4, R7.reuse, 0x4, R4 ;  /* 0x0000000407047825 */ /* 0x050fe200078e0204 */
[----:B--2---:R-:W-:Y:S02]  /*00d0*/  ISETP.GE.AND P1, PT, R7, UR5, PT ;  /* 0x0000000507007c0c */ /* 0x004fe4000bf26270 */
[----:B------:R-:W-:Y:S01]  /*00e0*/  ISETP.GE.AND P2, PT, R0, UR5, PT ;  /* 0x0000000500007c0c */ /* 0x000fe2000bf46270 */
[----:B------:R-:W-:Y:S01]  /*00f0*/  HFMA2 R0, -RZ, RZ, 0, 0 ;  /* 0x00000000ff007431 */ /* 0x000fe200000001ff */
[----:B---3--:R-:W-:Y:S09]  /*0100*/  @!P0 STG.E desc[UR6][R2.64], RZ ;  /* 0x000000ff02008986 */ /* 0x008ff2000c101906 */
[----:B------:R-:W2:Y:S04]  /*0110*/  @!P1 LDG.E R0, desc[UR6][R4.64] ;  /* 0x0000000604009981 */ /* 0x000ea8000c1e1900 */
[----:B------:R-:W3:Y:S01]  /*0120*/  @!P2 LDG.E R6, desc[UR6][R4.64+0x800] ;  /* 0x000800060406a981 */ /* 0x000ee2000c1e1900 */
[----:B------:R-:W0:Y:S01]  /*0130*/  S2UR UR5, SR_CgaCtaId ;  /* 0x00000000000579c3 */ /* 0x000e220000008800 */
[C---:B------:R-:W-:Y:S01]  /*0140*/  ISETP.GT.U32.AND P0, PT, R10.reuse, 0x1ff, PT ;  /* 0x000001ff0a00780c */ /* 0x040fe20003f04070 */
[----:B------:R-:W-:Y:S01]  /*0150*/  UMOV UR4, 0x400 ;  /* 0x0000040000047882 */ /* 0x000fe20000000000 */
[----:B------:R-:W-:Y:S01]  /*0160*/  ISETP.GT.U32.AND P1, PT, R10, 0xff, PT ;  /* 0x000000ff0a00780c */ /* 0x000fe20003f24070 */
[----:B0-----:R-:W-:-:S06]  /*0170*/  ULEA UR4, UR5, UR4, 0x18 ;  /* 0x0000000405047291 */ /* 0x001fcc000f8ec0ff */
[----:B------:R-:W-:-:S05]  /*0180*/  LEA R7, R10, UR4, 0x2 ;  /* 0x000000040a077c11 */ /* 0x000fca000f8e10ff */
[----:B--2---:R-:W-:Y:S01]  /*0190*/  STS [R7], R0 ;  /* 0x0000000007007388 */ /* 0x004fe20000000800 */
[----:B---3--:R-:W-:-:S03]  /*01a0*/  @!P0 FADD R8, R6, R0 ;  /* 0x0000000006088221 */ /* 0x008fc60000000000 */
[----:B------:R-:W-:Y:S04]  /*01b0*/  STS [R7+0x800], R6 ;  /* 0x0008000607007388 */ /* 0x000fe80000000800 */
        /* <DEDUP_REMOVED lines=21> */
[----:B------:R-:W-:Y:S01]  /*0310*/  LDS R0, [R7+0x80] ;  /* 0x0000800007007984 */ /* 0x000fe20000000800 */
[----:B------:R-:W-:-:S03]  /*0320*/  ISETP.NE.AND P0, PT, R10, RZ, PT ;  /* 0x000000ff0a00720c */ /* 0x000fc60003f05270 */
[----:B------:R-:W1:Y:S04]  /*0330*/  LDS R3, [R7] ;  /* 0x0000000007037984 */ /* 0x000e680000000800 */
[----:B------:R-:W2:Y:S04]  /*0340*/  LDS R5, [R7+0x40] ;  /* 0x0000400007057984 */ /* 0x000ea80000000800 */
[----:B------:R-:W3:Y:S04]  /*0350*/  LDS R9, [R7+0x20] ;  /* 0x0000200007097984 */ /* 0x000ee80000000800 */
[----:B------:R-:W4:Y:S04]  /*0360*/  LDS R11, [R7+0x10] ;  /* 0x00001000070b7984 */ /* 0x000f280000000800 */
[----:B------:R-:W5:Y:S04]  /*0370*/  LDS R13, [R7+0x8] ;  /* 0x00000800070d7984 */ /* 0x000f680000000800 */
[----:B------:R-:W0:Y:S01]  /*0380*/  LDS R15, [R7+0x4] ;  /* 0x00000400070f7984 */ /* 0x000e220000000800 */
[----:B-1----:R-:W-:-:S04]  /*0390*/  FADD R0, R0, R3 ;  /* 0x0000000300007221 */ /* 0x002fc80000000000 */
[----:B--2---:R-:W-:-:S04]  /*03a0*/  FADD R0, R0, R5 ;  /* 0x0000000500007221 */ /* 0x004fc80000000000 */
[----:B---3--:R-:W-:-:S04]  /*03b0*/  FADD R0, R0, R9 ;  /* 0x0000000900007221 */ /* 0x008fc80000000000 */
[----:B----4-:R-:W-:-:S04]  /*03c0*/  FADD R0, R0, R11 ;  /* 0x0000000b00007221 */ /* 0x010fc80000000000 */
[----:B-----5:R-:W-:-:S04]  /*03d0*/  FADD R0, R0, R13 ;  /* 0x0000000d00007221 */ /* 0x020fc80000000000 */
[----:B0-----:R-:W-:-:S05]  /*03e0*/  FADD R0, R0, R15 ;  /* 0x0000000f00007221 */ /* 0x001fca0000000000 */
[----:B------:R0:W-:Y:S01]  /*03f0*/  STS [R7], R0 ;  /* 0x0000000007007388 */ /* 0x0001e20000000800 */
[----:B------:R-:W-:Y:S05]  /*0400*/  @P0 EXIT ;  /* 0x000000000000094d */ /* 0x000fea0003800000 */
[----:B------:R-:W1:Y:S01]  /*0410*/  LDC.64 R2, c[0x0][0x388] ;  /* 0x0000e200ff027b82 */ /* 0x000e620000000a00 */
[----:B0-----:R-:W0:Y:S04]  /*0420*/  LDS R0, [UR4] ;  /* 0x00000004ff007984 */ /* 0x001e280008000800 */
[----:B-1----:R-:W0:Y:S02]  /*0430*/  LDG.E R5, desc[UR6][R2.64] ;  /* 0x0000000602057981 */ /* 0x002e24000c1e1900 */
[----:B0-----:R-:W-:-:S05]  /*0440*/  FADD R5, R0, R5 ;  /* 0x0000000500057221 */ /* 0x001fca0000000000 */
[----:B------:R-:W-:Y:S01]  /*0450*/  STG.E desc[UR6][R2.64], R5 ;  /* 0x0000000502007986 */ /* 0x000fe2000c101906 */
[----:B------:R-:W-:Y:S05]  /*0460*/  EXIT ;  /* 0x000000000000794d */ /* 0x000fea0003800000 */
.L_x_3:
        /* <DEDUP_REMOVED lines=9> */
.L_x_11:


//--------------------- .text._Z9k_sum_reciPfS_   --------------------------
	.section	.text._Z9k_sum_reciPfS_,"ax",@progbits
	.align	128
        .global         _Z9k_sum_reciPfS_
        .type           _Z9k_sum_reciPfS_,@function
        .size           _Z9k_sum_reciPfS_,(.L_x_12 - _Z9k_sum_reciPfS_)
        .other          _Z9k_sum_reciPfS_,@"STO_CUDA_ENTRY STV_DEFAULT"
_Z9k_sum_reciPfS_:
.text._Z9k_sum_reciPfS_:
[----:B------:R-:W-:Y:S01]  /*0000*/  LDC R1, c[0x0][0x37c] ;  /* 0x0000df00ff017b82 */ /* 0x000fe20000000800 */
[----:B------:R-:W0:Y:S07]  /*0010*/  S2R R0, SR_CTAID.X ;  /* 0x0000000000007919 */ /* 0x000e2e0000002500 */
[----:B------:R-:W1:Y:S01]  /*0020*/  LDC.64 R4, c[0x0][0x390] ;  /* 0x0000e400ff047b82 */ /* 0x000e620000000a00 */
[----:B------:R-:W2:Y:S01]  /*0030*/  LDCU UR4, c[0x0][0x380] ;  /* 0x00007000ff0477ac */ /* 0x000ea20008000800 */
[----:B------:R-:W-:Y:S01]  /*0040*/  MOV R7, RZ ;  /* 0x000000ff00077202 */ /* 0x000fe20000000f00 */
[----:B------:R-:W3:Y:S01]  /*0050*/  S2R R2, SR_TID.X ;  /* 0x0000000000027919 */ /* 0x000ee20000002100 */
[----:B------:R-:W4:Y:S01]  /*0060*/  LDCU.64 UR6, c[0x0][0x358] ;  /* 0x00006b00ff0677ac */ /* 0x000f220008000a00 */
[----:B0-----:R-:W-:-:S04]  /*0070*/  SHF.L.U32 R3, R0, 0xa, RZ ;  /* 0x0000000a00037819 */ /* 0x001fc800000006ff */
[----:B---3--:R-:W-:-:S04]  /*0080*/  LOP3.LUT R3, R3, R2, RZ, 0xfc, !PT ;  /* 0x0000000203037212 */ /* 0x008fc800078efcff */
[C---:B------:R-:W-:Y:S01]  /*0090*/  IADD3 R6, PT, PT, R3.reuse, 0x200, RZ ;  /* 0x0000020003067810 */ /* 0x040fe20007ffe0ff */
[C---:B-1----:R-:W-:Y:S01]  /*00a0*/  IMAD.WIDE R4, R3.reuse, 0x4, R4 ;  /* 0x0000000403047825 */ /* 0x042fe200078e0204 */
[----:B--2---:R-:W-:-:S03]  /*00b0*/  ISETP.GE.AND P0, PT, R3, UR4, PT ;  /* 0x0000000403007c0c */ /* 0x004fc6000bf06270 */
[----:B------:R-:W-:Y:S01]  /*00c0*/  HFMA2 R3, -RZ, RZ, 0, 0 ;  /* 0x00000000ff037431 */ /* 0x000fe200000001ff */
[----:B------:R-:W-:-:S09]  /*00d0*/  ISETP.GE.AND P1, PT, R6, UR4, PT ;  /* 0x0000000406007c0c */ /* 0x000fd2000bf26270 */
[----:B----4-:R-:W2:Y:S04]  /*00e0*/  @!P0 LDG.E R3, desc[UR6][R4.64] ;  /* 0x0000000604038981 */ /* 0x010ea8000c1e1900 */
        /* <DEDUP_REMOVED lines=47> */
[----:B------:R-:W1:Y:S01]  /*03e0*/  LDS R5, [UR4] ;  /* 0x00000004ff057984 */ /* 0x000e620008000800 */
[----:B0-----:R-:W0:Y:S02]  /*03f0*/  LDC.64 R2, c[0x0][0x388] ;  /* 0x0000e200ff027b82 */ /* 0x001e240000000a00 */
[----:B0-----:R-:W-:-:S05]  /*0400*/  IMAD.WIDE.U32 R2, R0, 0x4, R2 ;  /* 0x0000000400027825 */ /* 0x001fca00078e0002 */
[----:B-1----:R-:W-:Y:S01]  /*0410*/  STG.E desc[UR6][R2.64], R5 ;  /* 0x0000000502007986 */ /* 0x002fe2000c101906 */
[----:B------:R-:W-:Y:S05]  /*0420*/  EXIT ;  /* 0x000000000000794d */ /* 0x000fea0003800000 */
.L_x_4:
        /* <DEDUP_REMOVED lines=13> */
.L_x_12:


//--------------------- .text._Z5k_sumiPf         --------------------------
	.section	.text._Z5k_sumiPf,"ax",@progbits
	.align	128
        .global         _Z5k_sumiPf
        .type           _Z5k_sumiPf,@function
        .size           _Z5k_sumiPf,(.L_x_13 - _Z5k_sumiPf)
        .other          _Z5k_sumiPf,@"STO_CUDA_ENTRY STV_DEFAULT"
_Z5k_sumiPf:
.text._Z5k_sumiPf:
[----:B------:R-:W-:Y:S01]  /*0000*/  LDC R1, c[0x0][0x37c] ;  /* 0x0000df00ff017b82 */ /* 0x000fe20000000800 */
[----:B------:R-:W0:Y:S01]  /*0010*/  S2R R6, SR_TID.X ;  /* 0x0000000000067919 */ /* 0x000e220000002100 */
[----:B------:R-:W0:Y:S01]  /*0020*/  LDCU UR8, c[0x0][0x360] ;  /* 0x00006c00ff0877ac */ /* 0x000e220008000800 */
[----:B------:R-:W-:Y:S01]  /*0030*/  IMAD.MOV.U32 R4, RZ, RZ, RZ ;  /* 0x000000ffff047224 */ /* 0x000fe200078e00ff */
[----:B------:R-:W0:Y:S01]  /*0040*/  S2R R7, SR_CTAID.X ;  /* 0x0000000000077919 */ /* 0x000e220000002500 */
[----:B------:R-:W1:Y:S01]  /*0050*/  LDCU UR4, c[0x0][0x380] ;  /* 0x00007000ff0477ac */ /* 0x000e620008000800 */
[----:B------:R-:W2:Y:S01]  /*0060*/  LDCU.64 UR6, c[0x0][0x358] ;  /* 0x00006b00ff0677ac */ /* 0x000ea20008000a00 */
[----:B0-----:R-:W-:-:S05]  /*0070*/  IMAD R5, R7, UR8, R6 ;  /* 0x0000000807057c24 */ /* 0x001fca000f8e0206 */
[----:B-1----:R-:W-:-:S13]  /*0080*/  ISETP.GE.AND P0, PT, R5, UR4, PT ;  /* 0x0000000405007c0c */ /* 0x002fda000bf06270 */
[----:B------:R-:W0:Y:S02]  /*0090*/  @!P0 LDC.64 R2, c[0x0][0x388] ;  /* 0x0000e200ff028b82 */ /* 0x000e240000000a00 */
[----:B0-----:R-:W-:-:S05]  /*00a0*/  @!P0 IMAD.WIDE R2, R5, 0x4, R2 ;  /* 0x0000000405028825 */ /* 0x001fca00078e0202 */
[----:B--2---:R-:W2:Y:S01]  /*00b0*/  @!P0 LDG.E R4, desc[UR6][R2.64] ;  /* 0x0000000602048981 */ /* 0x004ea2000c1e1900 */
[----:B------:R-:W0:Y:S01]  /*00c0*/  S2UR UR5, SR_CgaCtaId ;  /* 0x00000000000579c3 */ /* 0x000e220000008800 */
[----:B------:R-:W-:Y:S01]  /*00d0*/  UMOV UR4, 0x400 ;  /* 0x0000040000047882 */ /* 0x000fe20000000000 */
[----:B------:R-:W-:Y:S01]  /*00e0*/  IMAD.U32 R0, RZ, RZ, UR8 ;  /* 0x00000008ff007e24 */ /* 0x000fe2000f8e00ff */
[----:B------:R-:W-:-:S04]  /*00f0*/  ISETP.NE.AND P0, PT, R6, RZ, PT ;  /* 0x000000ff0600720c */ /* 0x000fc80003f05270 */
[----:B------:R-:W-:Y:S01]  /*0100*/  ISETP.GE.U32.AND P1, PT, R0, 0x2, PT ;  /* 0x000000020000780c */ /* 0x000fe20003f26070 */
[----:B0-----:R-:W-:-:S06]  /*0110*/  ULEA UR4, UR5, UR4, 0x18 ;  /* 0x0000000405047291 */ /* 0x001fcc000f8ec0ff */
[----:B------:R-:W-:-:S05]  /*0120*/  LEA R5, R6, UR4, 0x2 ;  /* 0x0000000406057c11 */ /* 0x000fca000f8e10ff */
[----:B--2---:R0:W-:Y:S01]  /*0130*/  STS [R5], R4 ;  /* 0x0000000405007388 */ /* 0x0041e20000000800 */
[----:B------:R-:W-:Y:S05]  /*0140*/  @!P1 BRA `(.L_x_5) ;  /* 0x00000000002c9947 */ /* 0x000fea0003800000 */
.L_x_6:
[----:B------:R-:W-:-:S04]  /*0150*/  SHF.R.U32.HI R8, RZ, 0x1, R0 ;  /* 0x00000001ff087819 */ /* 0x000fc80000011600 */
[----:B------:R-:W-:-:S13]  /*0160*/  ISETP.GE.U32.AND P1, PT, R6, R8, PT ;  /* 0x000000080600720c */ /* 0x000fda0003f26070 */
[----:B------:R-:W-:Y:S01]  /*0170*/  @!P1 LEA R2, R8, R5, 0x2 ;  /* 0x0000000508029211 */ /* 0x000fe200078e10ff */
[----:B------:R-:W-:Y:S05]  /*0180*/  @!P1 LDS R3, [R5] ;  /* 0x0000000005039984 */ /* 0x000fea0000000800 */
[----:B------:R-:W0:Y:S02]  /*0190*/  @!P1 LDS R2, [R2] ;  /* 0x0000000002029984 */ /* 0x000e240000000800 */
[----:B0-----:R-:W-:-:S05]  /*01a0*/  @!P1 FADD R4, R2, R3 ;  /* 0x0000000302049221 */ /* 0x001fca0000000000 */
[----:B------:R1:W-:Y:S01]  /*01b0*/  @!P1 STS [R5], R4 ;  /* 0x0000000405009388 */ /* 0x0003e20000000800 */
[----:B------:R-:W-:Y:S01]  /*01c0*/  BAR.SYNC.DEFER_BLOCKING 0x0 ;  /* 0x0000000000007b1d */ /* 0x000fe20000010000 */
[----:B------:R-:W-:Y:S01]  /*01d0*/  ISETP.GT.U32.AND P1, PT, R0, 0x3, PT ;  /* 0x000000030000780c */ /* 0x000fe20003f24070 */
[----:B------:R-:W-:-:S12]  /*01e0*/  IMAD.MOV.U32 R0, RZ, RZ, R8 ;  /* 0x000000ffff007224 */ /* 0x000fd800078e0008 */
[----:B-1----:R-:W-:Y:S05]  /*01f0*/  @P1 BRA `(.L_x_6) ;  /* 0xfffffffc00d41947 */ /* 0x002fea000383ffff */
.L_x_5:
[----:B------:R-:W-:Y:S05]  /*0200*/  @P0 EXIT ;  /* 0x000000000000094d */ /* 0x000fea0003800000 */
[----:B------:R-:W1:Y:S01]  /*0210*/  S2UR UR5, SR_CgaCtaId ;  /* 0x00000000000579c3 */ /* 0x000e620000008800 */
[----:B------:R-:W-:-:S07]  /*0220*/  UMOV UR4, 0x400 ;  /* 0x0000040000047882 */ /* 0x000fce0000000000 */
[----:B------:R-:W2:Y:S01]  /*0230*/  LDC.64 R2, c[0x0][0x388] ;  /* 0x0000e200ff027b82 */ /* 0x000ea20000000a00 */
[----:B-1----:R-:W-:Y:S01]  /*0240*/  ULEA UR4, UR5, UR4, 0x18 ;  /* 0x0000000405047291 */ /* 0x002fe2000f8ec0ff */
[----:B--2---:R-:W-:-:S08]  /*0250*/  IMAD.WIDE.U32 R2, R7, 0x4, R2 ;  /* 0x0000000407027825 */ /* 0x004fd000078e0002 */
[----:B0-----:R-:W0:Y:S04]  /*0260*/  LDS R5, [UR4] ;  /* 0x00000004ff057984 */ /* 0x001e280008000800 */
[----:B0-----:R-:W-:Y:S01]  /*0270*/  STG.E desc[UR6][R2.64], R5 ;  /* 0x0000000502007986 */ /* 0x001fe2000c101906 */
[----:B------:R-:W-:Y:S05]  /*0280*/  EXIT ;  /* 0x000000000000794d */ /* 0x000fea0003800000 */
.L_x_7:
        /* <DEDUP_REMOVED lines=15> */
.L_x_13:


//--------------------- .text._Z7k_minitiPfS_     --------------------------
	.section	.text._Z7k_minitiPfS_,"ax",@progbits
	.align	128
        .global         _Z7k_minitiPfS_
        .type           _Z7k_minitiPfS_,@function
        .size           _Z7k_minitiPfS_,(.L_x_14 - _Z7k_minitiPfS_)
        .other          _Z7k_minitiPfS_,@"STO_CUDA_ENTRY STV_DEFAULT"
_Z7k_minitiPfS_:
.text._Z7k_minitiPfS_:
[----:B------:R-:W-:Y:S01]  /*0000*/  LDC R1, c[0x0][0x37c] ;  /* 0x0000df00ff017b82 */ /* 0x000fe20000000800 */
[----:B------:R-:W0:Y:S07]  /*0010*/  S2R R0, SR_TID.X ;  /* 0x0000000000007919 */ /* 0x000e2e0000002100 */
[----:B------:R-:W0:Y:S01]  /*0020*/  S2UR UR4, SR_CTAID.X ;  /* 0x00000000000479c3 */ /* 0x000e220000002500 */
[----:B------:R-:W1:Y:S07]  /*0030*/  LDCU UR5, c[0x0][0x380] ;  /* 0x00007000ff0577ac */ /* 0x000e6e0008000800 */
[----:B------:R-:W0:Y:S02]  /*0040*/  LDC R7, c[0x0][0x360] ;  /* 0x0000d800ff077b82 */ /* 0x000e240000000800 */
[----:B0-----:R-:W-:-:S05]  /*0050*/  IMAD R7, R7, UR4, R0 ;  /* 0x0000000407077c24 */ /* 0x001fca000f8e0200 */
[----:B-1----:R-:W-:-:S13]  /*0060*/  ISETP.GE.AND P0, PT, R7, UR5, PT ;  /* 0x0000000507007c0c */ /* 0x002fda000bf06270 */
[----:B------:R-:W-:Y:S05]  /*0070*/  @P0 EXIT ;  /* 0x000000000000094d */ /* 0x000fea0003800000 */
[----:B------:R-:W0:Y:S01]  /*0080*/  LDC.64 R2, c[0x0][0x388] ;  /* 0x0000e200ff027b82 */ /* 0x000e220000000a00 */
[----:B------:R-:W1:Y:S01]  /*0090*/  LDCU.64 UR4, c[0x0][0x358] ;  /* 0x00006b00ff0477ac */ /* 0x000e620008000a00 */
[----:B------:R-:W-:-:S06]  /*00a0*/  MOV R9, 0x40000000 ;  /* 0x4000000000097802 */ /* 0x000fcc0000000f00 */
[----:B------:R-:W2:Y:S01]  /*00b0*/  LDC.64 R4, c[0x0][0x390] ;  /* 0x0000e400ff047b82 */ /* 0x000ea20000000a00 */
[----:B0-----:R-:W-:-:S04]  /*00c0*/  IMAD.WIDE R2, R7, 0x4, R2 ;  /* 0x0000000407027825 */ /* 0x001fc800078e0202 */
[----:B--2---:R-:W-:-:S04]  /*00d0*/  IMAD.WIDE R4, R7, 0x4, R4 ;  /* 0x0000000407047825 */ /* 0x004fc800078e0204 */
[----:B------:R-:W-:-:S05]  /*00e0*/  HFMA2 R7, -RZ, RZ, 1.875, 0 ;  /* 0x3f800000ff077431 */ /* 0x000fca00000001ff */
[----:B-1----:R-:W-:Y:S04]  /*00f0*/  STG.E desc[UR4][R2.64], R7 ;  /* 0x0000000702007986 */ /* 0x002fe8000c101904 */
[----:B------:R-:W-:Y:S01]  /*0100*/  STG.E desc[UR4][R4.64], R9 ;  /* 0x0000000904007986 */ /* 0x000fe2000c101904 */
[----:B------:R-:W-:Y:S05]  /*0110*/  EXIT ;  /* 0x000000000000794d */ /* 0x000fea0003800000 */
.L_x_8:
        /* <DEDUP_REMOVED lines=14> */
.L_x_14:


//--------------------- .text._Z7k_saxpyifPfS_    --------------------------
	.section	.text._Z7k_saxpyifPfS_,"ax",@progbits
	.align	128
        .global         _Z7k_saxpyifPfS_
        .type           _Z7k_saxpyifPfS_,@function
        .size           _Z7k_saxpyifPfS_,(.L_x_15 - _Z7k_saxpyifPfS_)
        .other          _Z7k_saxpyifPfS_,@"STO_CUDA_ENTRY STV_DEFAULT"
_Z7k_saxpyifPfS_:
.text._Z7k_saxpyifPfS_:
        /* <DEDUP_REMOVED lines=10> */
[----:B------:R-:W2:Y:S06]  /*00a0*/  LDCU UR6, c[0x0][0x384] ;  /* 0x00007080ff0677ac */ /* 0x000eac0008000800 */
[----:B------:R-:W3:Y:S01]  /*00b0*/  LDC.64 R4, c[0x0][0x390] ;  /* 0x0000e400ff047b82 */ /* 0x000ee20000000a00 */
[----:B0-----:R-:W-:-:S06]  /*00c0*/  IMAD.WIDE R2, R7, 0x4, R2 ;  /* 0x0000000407027825 */ /* 0x001fcc00078e0202 */
[----:B-1----:R-:W2:Y:S01]  /*00d0*/  LDG.E R2, desc[UR4][R2.64] ;  /* 0x0000000402027981 */ /* 0x002ea2000c1e1900 */
[----:B---3--:R-:W-:-:S05]  /*00e0*/  IMAD.WIDE R4, R7, 0x4, R4 ;  /* 0x0000000407047825 */ /* 0x008fca00078e0204 */
[----:B------:R-:W2:Y:S02]  /*00f0*/  LDG.E R7, desc[UR4][R4.64] ;  /* 0x0000000404077981 */ /* 0x000ea4000c1e1900 */
[----:B--2---:R-:W-:-:S05]  /*0100*/  FFMA R7, R2, UR6, R7 ;  /* 0x0000000602077c23 */ /* 0x004fca0008000007 */
[----:B------:R-:W-:Y:S01]  /*0110*/  STG.E desc[UR4][R4.64], R7 ;  /* 0x0000000704007986 */ /* 0x000fe2000c101904 */
[----:B------:R-:W-:Y:S05]  /*0120*/  EXIT ;  /* 0x000000000000794d */ /* 0x000fea0003800000 */
.L_x_9:
        /* <DEDUP_REMOVED lines=13> */
.L_x_15:


//--------------------- .nv.shared._Z10k_sum_fastiPfS_ --------------------------
	.section	.nv.shared._Z10k_sum_fastiPfS_,"aw",@nobits
	.sectionflags	@""
	.align	4
.nv.shared._Z10k_sum_fastiPfS_:
	.zero		5120


//--------------------- .nv.shared.reserved.0     --------------------------
	.section	.nv.shared.reserved.0,"aw",@nobits
	.weak		__nv_reservedSMEM_offset_0_alias
	.size		__nv_reservedSMEM_offset_0_alias, 0, 64
	.other		__nv_reservedSMEM_offset_0_alias,@"STO_CUDA_RESERVED_SHARED STV_DEFAULT"
__nv_reservedSMEM_offset_0_alias:
	.zero		0
	.zero		64


//--------------------- .nv.shared._Z6k_sum2iPfS_ --------------------------
	.section	.nv.shared._Z6k_sum2iPfS_,"aw",@nobits
	.sectionflags	@""
	.align	4
.nv.shared._Z6k_sum2iPfS_:
	.zero		5120


//--------------------- .nv.shared._Z9k_sum_reciPfS_ --------------------------
	.section	.nv.shared._Z9k_sum_reciPfS_,"aw",@nobits
	.sectionflags	@""
	.align	4
.nv.shared._Z9k_sum_reciPfS_:
	.zero		5120


//--------------------- .nv.shared._Z5k_sumiPf    --------------------------
	.section	.nv.shared._Z5k_sumiPf,"aw",@nobits
	.sectionflags	@""
	.align	4
.nv.shared._Z5k_sumiPf:
	.zero		3072


//--------------------- .nv.constant0._Z10k_sum_fastiPfS_ --------------------------
	.section	.nv.constant0._Z10k_sum_fastiPfS_,"a",@progbits
	.sectionflags	@""
	.align	4
.nv.constant0._Z10k_sum_fastiPfS_:
	.zero		920


//--------------------- .nv.constant0._Z6k_sum2iPfS_ --------------------------
	.section	.nv.constant0._Z6k_sum2iPfS_,"a",@progbits
	.sectionflags	@""
	.align	4
.nv.constant0._Z6k_sum2iPfS_:
	.zero		920


//--------------------- .nv.constant0._Z9k_sum_reciPfS_ --------------------------
	.section	.nv.constant0._Z9k_sum_reciPfS_,"a",@progbits
	.sectionflags	@""
	.align	4
.nv.constant0._Z9k_sum_reciPfS_:
	.zero		920


//--------------------- .nv.constant0._Z5k_sumiPf --------------------------
	.section	.nv.constant0._Z5k_sumiPf,"a",@progbits
	.sectionflags	@""
	.align	4
.nv.constant0._Z5k_sumiPf:
	.zero		912


//--------------------- .nv.constant0._Z7k_minitiPfS_ --------------------------
	.section	.nv.constant0._Z7k_minitiPfS_,"a",@progbits
	.sectionflags	@""
	.align	4
.nv.constant0._Z7k_minitiPfS_:
	.zero		920


//--------------------- .nv.constant0._Z7k_saxpyifPfS_ --------------------------
	.section	.nv.constant0._Z7k_saxpyifPfS_,"a",@progbits
	.sectionflags	@""
	.align	4
.nv.constant0._Z7k_saxpyifPfS_:
	.zero		920


//--------------------- SYMBOLS --------------------------

	.type		.nv.reservedSmem.offset0,@object
	.size		.nv.reservedSmem.offset0,0x4
	.type		.nv.reservedSmem.cap,@object
	.size		.nv.reservedSmem.cap,0x4
